	.target	sm_90a

	.elftype	@"ET_EXEC"


//--------------------- .note.nv.tkinfo           --------------------------
	.section	.note.nv.tkinfo,"",@"SHT_NOTE"
	.sectionflags	@"SHF_NOTE_NV_TKINFO"
	.tkinfo
        /*0018*/ 	.word	0x00000002
        /*0030*/ 	.string	""
        /*0030*/ 	.string	"ptxas"
        /*0030*/ 	.string	"Cuda compilation tools, release 13.0, V13.0.88"
        /*0030*/ 	.string	"Build cuda_13.0.r13.0/compiler.36424714_0"
        /*0030*/ 	.string	"-arch sm_90a -m 64 "



//--------------------- .note.nv.cuinfo           --------------------------
	.section	.note.nv.cuinfo,"",@"SHT_NOTE"
	.sectionflags	@"SHF_NOTE_NV_CUINFO"
        /*0018*/ 	.short	0x0002
        /*001a*/ 	.short	0x005a
        /*001c*/ 	.short	0x0082
	.zero		2


//--------------------- .nv.info                  --------------------------
	.section	.nv.info,"",@"SHT_CUDA_INFO"
	.align	4


	//----- nvinfo : EIATTR_REGCOUNT
	.align		4
        /*0000*/ 	.byte	0x04, 0x2f
        /*0002*/ 	.short	(.L_15 - .L_14)
	.align		4
.L_14:
        /*0004*/ 	.word	index@(_ZN7cutlass13device_kernelINS_4gemm6kernel13GemmUniversalIN4cute5tupleIJiiiiEEENS1_10collective13CollectiveMmaINS1_34MainloopSm90TmaGmmaWarpSpecializedILi3ENS5_IJNS4_1CILi2EEENSA_ILi1EEESC_EEENS1_35KernelTmaWarpSpecializedCooperativeEEENS5_IJNSA_ILi192EEENSA_ILi64EEENSA_ILi128EEEEEENS_6half_tENS5_IJlSC_lEEESK_SL_NS4_8TiledMMAINS4_8MMA_AtomIJNS4_4SM904GMMA25MMA_64x64x16_F32F16F16_SSILNSP_5MajorE0ELSR_0ELNSP_7ScaleInE1ELSS_1EEEEEENS4_6LayoutISD_NS5_IJSC_NSA_ILi0EEESW_EEEEENS5_IJNS4_10UnderscoreESZ_SZ_EEEEENS4_13SM90_TMA_LOADENS4_14ComposedLayoutINS4_7SwizzleILi3ELi4ELi3EEENS4_18smem_ptr_flag_bitsILi16EEENSV_INS5_IJNSA_ILi8EEESH_EEENS5_IJSH_SC_EEEEEEEvNS4_8identityENS4_23SM90_TMA_LOAD_MULTICASTES1C_vS1D_EENS_8epilogue10collective6detail29Sm90TmaWarpSpecializedAdapterINS1H_15DefaultEpilogueISK_SL_SL_NS1G_6thread17LinearCombinationISK_Li1EffLNS1L_9ScaleType4KindE0ELNS_15FloatRoundStyleE2ESK_EENS1_15EpilogueDefaultEEEEEvvEEEEvNT_6ParamsE)
        /*0008*/ 	.word	0x000000a8


	//----- nvinfo : EIATTR_FRAME_SIZE
	.align		4
.L_15:
        /*000c*/ 	.byte	0x04, 0x11
        /*000e*/ 	.short	(.L_17 - .L_16)
	.align		4
.L_16:
        /*0010*/ 	.word	index@(_ZN7cutlass13device_kernelINS_4gemm6kernel13GemmUniversalIN4cute5tupleIJiiiiEEENS1_10collective13CollectiveMmaINS1_34MainloopSm90TmaGmmaWarpSpecializedILi3ENS5_IJNS4_1CILi2EEENSA_ILi1EEESC_EEENS1_35KernelTmaWarpSpecializedCooperativeEEENS5_IJNSA_ILi192EEENSA_ILi64EEENSA_ILi128EEEEEENS_6half_tENS5_IJlSC_lEEESK_SL_NS4_8TiledMMAINS4_8MMA_AtomIJNS4_4SM904GMMA25MMA_64x64x16_F32F16F16_SSILNSP_5MajorE0ELSR_0ELNSP_7ScaleInE1ELSS_1EEEEEENS4_6LayoutISD_NS5_IJSC_NSA_ILi0EEESW_EEEEENS5_IJNS4_10UnderscoreESZ_SZ_EEEEENS4_13SM90_TMA_LOADENS4_14ComposedLayoutINS4_7SwizzleILi3ELi4ELi3EEENS4_18smem_ptr_flag_bitsILi16EEENSV_INS5_IJNSA_ILi8EEESH_EEENS5_IJSH_SC_EEEEEEEvNS4_8identityENS4_23SM90_TMA_LOAD_MULTICASTES1C_vS1D_EENS_8epilogue10collective6detail29Sm90TmaWarpSpecializedAdapterINS1H_15DefaultEpilogueISK_SL_SL_NS1G_6thread17LinearCombinationISK_Li1EffLNS1L_9ScaleType4KindE0ELNS_15FloatRoundStyleE2ESK_EENS1_15EpilogueDefaultEEEEEvvEEEEvNT_6ParamsE)
        /*0014*/ 	.word	0x00000000


	//----- nvinfo : EIATTR_MIN_STACK_SIZE
	.align		4
.L_17:
        /*0018*/ 	.byte	0x04, 0x12
        /*001a*/ 	.short	(.L_19 - .L_18)
	.align		4
.L_18:
        /*001c*/ 	.word	index@(_ZN7cutlass13device_kernelINS_4gemm6kernel13GemmUniversalIN4cute5tupleIJiiiiEEENS1_10collective13CollectiveMmaINS1_34MainloopSm90TmaGmmaWarpSpecializedILi3ENS5_IJNS4_1CILi2EEENSA_ILi1EEESC_EEENS1_35KernelTmaWarpSpecializedCooperativeEEENS5_IJNSA_ILi192EEENSA_ILi64EEENSA_ILi128EEEEEENS_6half_tENS5_IJlSC_lEEESK_SL_NS4_8TiledMMAINS4_8MMA_AtomIJNS4_4SM904GMMA25MMA_64x64x16_F32F16F16_SSILNSP_5MajorE0ELSR_0ELNSP_7ScaleInE1ELSS_1EEEEEENS4_6LayoutISD_NS5_IJSC_NSA_ILi0EEESW_EEEEENS5_IJNS4_10UnderscoreESZ_SZ_EEEEENS4_13SM90_TMA_LOADENS4_14ComposedLayoutINS4_7SwizzleILi3ELi4ELi3EEENS4_18smem_ptr_flag_bitsILi16EEENSV_INS5_IJNSA_ILi8EEESH_EEENS5_IJSH_SC_EEEEEEEvNS4_8identityENS4_23SM90_TMA_LOAD_MULTICASTES1C_vS1D_EENS_8epilogue10collective6detail29Sm90TmaWarpSpecializedAdapterINS1H_15DefaultEpilogueISK_SL_SL_NS1G_6thread17LinearCombinationISK_Li1EffLNS1L_9ScaleType4KindE0ELNS_15FloatRoundStyleE2ESK_EENS1_15EpilogueDefaultEEEEEvvEEEEvNT_6ParamsE)
        /*0020*/ 	.word	0x00000000
.L_19:


//--------------------- .nv.compat                --------------------------
	.section	.nv.compat,"",@"SHT_CUDA_COMPAT_INFO"
	.align	4
        /*0000*/ 	.byte	0x02, 0x09, 0x01, 0x00, 0x02, 0x02, 0x04, 0x00, 0x02, 0x05, 0x05, 0x00, 0x03, 0x07, 0x01, 0x01
        /*0010*/ 	.byte	0x02, 0x03, 0x01, 0x00, 0x02, 0x06, 0x01, 0x00, 0x04, 0x0b, 0x08, 0x00, 0x00, 0x00, 0x00, 0x00
        /*0020*/ 	.byte	0x00, 0x00, 0x00, 0x00


//--------------------- .nv.info._ZN7cutlass13device_kernelINS_4gemm6kernel13GemmUniversalIN4cute5tupleIJiiiiEEENS1_10collective13CollectiveMmaINS1_34MainloopSm90TmaGmmaWarpSpecializedILi3ENS5_IJNS4_1CILi2EEENSA_ILi1EEESC_EEENS1_35KernelTmaWarpSpecializedCooperativeEEENS5_IJNSA_ILi192EEENSA_ILi64EEENSA_ILi128EEEEEENS_6half_tENS5_IJlSC_lEEESK_SL_NS4_8TiledMMAINS4_8MMA_AtomIJNS4_4SM904GMMA25MMA_64x64x16_F32F16F16_SSILNSP_5MajorE0ELSR_0ELNSP_7ScaleInE1ELSS_1EEEEEENS4_6LayoutISD_NS5_IJSC_NSA_ILi0EEESW_EEEEENS5_IJNS4_10UnderscoreESZ_SZ_EEEEENS4_13SM90_TMA_LOADENS4_14ComposedLayoutINS4_7SwizzleILi3ELi4ELi3EEENS4_18smem_ptr_flag_bitsILi16EEENSV_INS5_IJNSA_ILi8EEESH_EEENS5_IJSH_SC_EEEEEEEvNS4_8identityENS4_23SM90_TMA_LOAD_MULTICASTES1C_vS1D_EENS_8epilogue10collective6detail29Sm90TmaWarpSpecializedAdapterINS1H_15DefaultEpilogueISK_SL_SL_NS1G_6thread17LinearCombinationISK_Li1EffLNS1L_9ScaleType4KindE0ELNS_15FloatRoundStyleE2ESK_EENS1_15EpilogueDefaultEEEEEvvEEEEvNT_6ParamsE --------------------------
	.section	.nv.info._ZN7cutlass13device_kernelINS_4gemm6kernel13GemmUniversalIN4cute5tupleIJiiiiEEENS1_10collective13CollectiveMmaINS1_34MainloopSm90TmaGmmaWarpSpecializedILi3ENS5_IJNS4_1CILi2EEENSA_ILi1EEESC_EEENS1_35KernelTmaWarpSpecializedCooperativeEEENS5_IJNSA_ILi192EEENSA_ILi64EEENSA_ILi128EEEEEENS_6half_tENS5_IJlSC_lEEESK_SL_NS4_8TiledMMAINS4_8MMA_AtomIJNS4_4SM904GMMA25MMA_64x64x16_F32F16F16_SSILNSP_5MajorE0ELSR_0ELNSP_7ScaleInE1ELSS_1EEEEEENS4_6LayoutISD_NS5_IJSC_NSA_ILi0EEESW_EEEEENS5_IJNS4_10UnderscoreESZ_SZ_EEEEENS4_13SM90_TMA_LOADENS4_14ComposedLayoutINS4_7SwizzleILi3ELi4ELi3EEENS4_18smem_ptr_flag_bitsILi16EEENSV_INS5_IJNSA_ILi8EEESH_EEENS5_IJSH_SC_EEEEEEEvNS4_8identityENS4_23SM90_TMA_LOAD_MULTICASTES1C_vS1D_EENS_8epilogue10collective6detail29Sm90TmaWarpSpecializedAdapterINS1H_15DefaultEpilogueISK_SL_SL_NS1G_6thread17LinearCombinationISK_Li1EffLNS1L_9ScaleType4KindE0ELNS_15FloatRoundStyleE2ESK_EENS1_15EpilogueDefaultEEEEEvvEEEEvNT_6ParamsE,"",@"SHT_CUDA_INFO"
	.sectionflags	@""
	.align	4


	//----- nvinfo : EIATTR_CUDA_API_VERSION
	.align		4
        /*0000*/ 	.byte	0x04, 0x37
        /*0002*/ 	.short	(.L_21 - .L_20)
.L_20:
        /*0004*/ 	.word	0x00000082


	//----- nvinfo : EIATTR_KPARAM_INFO
	.align		4
.L_21:
        /*0008*/ 	.byte	0x04, 0x17
        /*000a*/ 	.short	(.L_23 - .L_22)
.L_22:
        /*000c*/ 	.word	0x00000000
        /*0010*/ 	.short	0x0000
        /*0012*/ 	.short	0x0070
        /*0014*/ 	.byte	0x00, 0xf0, 0x01, 0x10


	//----- nvinfo : EIATTR_SPARSE_MMA_MASK
	.align		4
.L_23:
        /*0018*/ 	.byte	0x03, 0x50
        /*001a*/ 	.short	0x0000


	//----- nvinfo : EIATTR_MAXREG_COUNT
	.align		4
        /*001c*/ 	.byte	0x03, 0x1b
        /*001e*/ 	.short	0x00a8


	//----- nvinfo : EIATTR_NUM_BARRIERS
	.align		4
        /*0020*/ 	.byte	0x02, 0x4c
        /*0022*/ 	.byte	0x01
	.zero		1


	//----- nvinfo : EIATTR_EXTERNS
	.align		4
        /*0024*/ 	.byte	0x04, 0x0f
        /*0026*/ 	.short	(.L_25 - .L_24)


	//   ....[0]....
	.align		4
.L_24:
        /*0028*/ 	.word	index@(__assertfail)


	//----- nvinfo : EIATTR_MERCURY_ISA_VERSION
	.align		4
.L_25:
        /*002c*/ 	.byte	0x03, 0x5f
        /*002e*/ 	.short	0x0101


	//----- nvinfo : EIATTR_INT_WARP_WIDE_INSTR_OFFSETS
	.align		4
        /*0030*/ 	.byte	0x04, 0x31
        /*0032*/ 	.short	(.L_27 - .L_26)


	//   ....[0]....
.L_26:
        /*0034*/ 	.word	0x00000470


	//   ....[1]....
        /*0038*/ 	.word	0x000004a0


	//   ....[2]....
        /*003c*/ 	.word	0x00000660


	//   ....[3]....
        /*0040*/ 	.word	0x000028b0


	//----- nvinfo : EIATTR_COOP_GROUP_MASK_REGIDS
	.align		4
.L_27:
        /*0044*/ 	.byte	0x04, 0x29
        /*0046*/ 	.short	(.L_29 - .L_28)


	//   ....[0]....
.L_28:
        /*0048*/ 	.word	0xffffffff


	//   ....[1]....
        /*004c*/ 	.word	0xffffffff


	//   ....[2]....
        /*0050*/ 	.word	0xffffffff


	//   ....[3]....
        /*0054*/ 	.word	0xffffffff


	//   ....[4]....
        /*0058*/ 	.word	0xffffffff


	//   ....[5]....
        /*005c*/ 	.word	0xffffffff


	//----- nvinfo : EIATTR_COOP_GROUP_INSTR_OFFSETS
	.align		4
.L_29:
        /*0060*/ 	.byte	0x04, 0x28
        /*0062*/ 	.short	(.L_31 - .L_30)


	//   ....[0]....
.L_30:
        /*0064*/ 	.word	0x00000060


	//   ....[1]....
        /*0068*/ 	.word	0x00000070


	//   ....[2]....
        /*006c*/ 	.word	0x00000130


	//   ....[3]....
        /*0070*/ 	.word	0x000002b0


	//   ....[4]....
        /*0074*/ 	.word	0x000007e0


	//   ....[5]....
        /*0078*/ 	.word	0x000014a0


	//----- nvinfo : EIATTR_REG_RECONFIG
	.align		4
.L_31:
        /*007c*/ 	.byte	0x01, 0x54
	.zero		2


	//----- nvinfo : EIATTR_SYSCALL_OFFSETS
	.align		4
        /*0080*/ 	.byte	0x04, 0x46
        /*0082*/ 	.short	(.L_33 - .L_32)


	//   ....[0]....
.L_32:
        /*0084*/ 	.word	0x00001690


	//----- nvinfo : EIATTR_MBARRIER_INSTR_OFFSETS
	.align		4
.L_33:
        /*0088*/ 	.byte	0x04, 0x39
        /*008a*/ 	.short	(.L_35 - .L_34)


	//   ....[0]....
.L_34:
        /*008c*/ 	.word	0x00000230
        /*0090*/ 	.word	0x000000ff
        /*0094*/ 	.word	0x00000000
        /*0098*/ 	.short	0x0100
        /*009a*/ 	.byte	0x08
	.zero		1


	//   ....[1]....
        /*009c*/ 	.word	0x00000240
        /*00a0*/ 	.word	0x000000ff
        /*00a4*/ 	.word	0x00000018
        /*00a8*/ 	.short	0x0100
        /*00aa*/ 	.byte	0x08
	.zero		1


	//   ....[2]....
        /*00ac*/ 	.word	0x00000250
        /*00b0*/ 	.word	0x000000ff
        /*00b4*/ 	.word	0x00000008
        /*00b8*/ 	.short	0x0100
        /*00ba*/ 	.byte	0x08
	.zero		1


	//   ....[3]....
        /*00bc*/ 	.word	0x00000260
        /*00c0*/ 	.word	0x000000ff
        /*00c4*/ 	.word	0x00000020
        /*00c8*/ 	.short	0x0100
        /*00ca*/ 	.byte	0x08
	.zero		1


	//   ....[4]....
        /*00cc*/ 	.word	0x00000270
        /*00d0*/ 	.word	0x000000ff
        /*00d4*/ 	.word	0x00000010
        /*00d8*/ 	.short	0x0100
        /*00da*/ 	.byte	0x08
	.zero		1


	//   ....[5]....
        /*00dc*/ 	.word	0x00000280
        /*00e0*/ 	.word	0x000000ff
        /*00e4*/ 	.word	0x00000028
        /*00e8*/ 	.short	0x0100
        /*00ea*/ 	.byte	0x08
	.zero		1


	//   ....[6]....
        /*00ec*/ 	.word	0x000006f0
        /*00f0*/ 	.word	0x000000ff
        /*00f4*/ 	.word	0x00000040
        /*00f8*/ 	.short	0x0100
        /*00fa*/ 	.byte	0x06
	.zero		1


	//   ....[7]....
        /*00fc*/ 	.word	0x00000780
        /*0100*/ 	.word	0x000000ff
        /*0104*/ 	.word	0x00000048
        /*0108*/ 	.short	0x0100
        /*010a*/ 	.byte	0x06
	.zero		1


	//   ....[8]....
        /*010c*/ 	.word	0x00001750
        /*0110*/ 	.word	0x00000003
        /*0114*/ 	.word	0x00000000
        /*0118*/ 	.short	0x010a
        /*011a*/ 	.byte	0x3f
	.zero		1


	//   ....[9]....
        /*011c*/ 	.word	0x000017b0
        /*0120*/ 	.word	0x00000003
        /*0124*/ 	.word	0x00000000
        /*0128*/ 	.short	0x010a
        /*012a*/ 	.byte	0x3f
	.zero		1


	//   ....[10]....
        /*012c*/ 	.word	0x00002000
        /*0130*/ 	.word	0x00000005
        /*0134*/ 	.word	0x00000000
        /*0138*/ 	.short	0x010a
        /*013a*/ 	.byte	0x3f
	.zero		1


	//   ....[11]....
        /*013c*/ 	.word	0x00002040
        /*0140*/ 	.word	0x00000005
        /*0144*/ 	.word	0x00000000
        /*0148*/ 	.short	0x010a
        /*014a*/ 	.byte	0x3f
	.zero		1


	//   ....[12]....
        /*014c*/ 	.word	0x00002760
        /*0150*/ 	.word	0x00000004
        /*0154*/ 	.word	0x00000000
        /*0158*/ 	.short	0x0101
        /*015a*/ 	.byte	0x3f
	.zero		1


	//   ....[13]....
        /*015c*/ 	.word	0x00002950
        /*0160*/ 	.word	0x00000000
        /*0164*/ 	.word	0x00000000
        /*0168*/ 	.short	0x0101
        /*016a*/ 	.byte	0x3f
	.zero		1


	//   ....[14]....
        /*016c*/ 	.word	0x00008470
        /*0170*/ 	.word	0x00000017
        /*0174*/ 	.word	0x00000018
        /*0178*/ 	.short	0x010a
        /*017a*/ 	.byte	0x3f
	.zero		1


	//   ....[15]....
        /*017c*/ 	.word	0x000088b0
        /*0180*/ 	.word	0x00000006
        /*0184*/ 	.word	0x00000048
        /*0188*/ 	.short	0x0101
        /*018a*/ 	.byte	0x3f
	.zero		1


	//   ....[16]....
        /*018c*/ 	.word	0x00009000
        /*0190*/ 	.word	0x00000007
        /*0194*/ 	.word	0x00000000
        /*0198*/ 	.short	0x010a
        /*019a*/ 	.byte	0x3f
	.zero		1


	//   ....[17]....
        /*019c*/ 	.word	0x00009080
        /*01a0*/ 	.word	0x00000004
        /*01a4*/ 	.word	0x00000000
        /*01a8*/ 	.short	0x010a
        /*01aa*/ 	.byte	0x3f
	.zero		1


	//   ....[18]....
        /*01ac*/ 	.word	0x00009110
        /*01b0*/ 	.word	0x00000005
        /*01b4*/ 	.word	0x00000000
        /*01b8*/ 	.short	0x010a
        /*01ba*/ 	.byte	0x3f
	.zero		1


	//   ....[19]....
        /*01bc*/ 	.word	0x00009170
        /*01c0*/ 	.word	0x00000003
        /*01c4*/ 	.word	0x00000000
        /*01c8*/ 	.short	0x010a
        /*01ca*/ 	.byte	0x3f
	.zero		1


	//   ....[20]....
        /*01cc*/ 	.word	0x000091c0
        /*01d0*/ 	.word	0x00000005
        /*01d4*/ 	.word	0x00000000
        /*01d8*/ 	.short	0x010a
        /*01da*/ 	.byte	0x3f
	.zero		1


	//   ....[21]....
        /*01dc*/ 	.word	0x00009290
        /*01e0*/ 	.word	0x00000017
        /*01e4*/ 	.word	0x00000018
        /*01e8*/ 	.short	0x010a
        /*01ea*/ 	.byte	0x3f
	.zero		1


	//   ....[22]....
        /*01ec*/ 	.word	0x00009360
        /*01f0*/ 	.word	0x00000007
        /*01f4*/ 	.word	0x00000000
        /*01f8*/ 	.short	0x010a
        /*01fa*/ 	.byte	0x3f
	.zero		1


	//   ....[23]....
        /*01fc*/ 	.word	0x000093b0
        /*0200*/ 	.word	0x00000004
        /*0204*/ 	.word	0x00000000
        /*0208*/ 	.short	0x010a
        /*020a*/ 	.byte	0x3f
	.zero		1


	//----- nvinfo : EIATTR_NUM_MBARRIERS
	.align		4
.L_35:
        /*020c*/ 	.byte	0x03, 0x38
        /*020e*/ 	.short	0x0008


	//----- nvinfo : EIATTR_EXIT_INSTR_OFFSETS
	.align		4
        /*0210*/ 	.byte	0x04, 0x1c
        /*0212*/ 	.short	(.L_37 - .L_36)


	//   ....[0]....
.L_36:
        /*0214*/ 	.word	0x000009c0


	//   ....[1]....
        /*0218*/ 	.word	0x000011e0


	//   ....[2]....
        /*021c*/ 	.word	0x00007bf0


	//   ....[3]....
        /*0220*/ 	.word	0x00008150


	//   ....[4]....
        /*0224*/ 	.word	0x00009160


	//----- nvinfo : EIATTR_MAX_THREADS
	.align		4
.L_37:
        /*0228*/ 	.byte	0x04, 0x05
        /*022a*/ 	.short	(.L_39 - .L_38)
.L_38:
        /*022c*/ 	.word	0x00000180
        /*0230*/ 	.word	0x00000001
        /*0234*/ 	.word	0x00000001


	//----- nvinfo : EIATTR_CRS_STACK_SIZE
	.align		4
.L_39:
        /*0238*/ 	.byte	0x04, 0x1e
        /*023a*/ 	.short	(.L_41 - .L_40)
.L_40:
        /*023c*/ 	.word	0x00000000


	//----- nvinfo : EIATTR_CBANK_PARAM_SIZE
	.align		4
.L_41:
        /*0240*/ 	.byte	0x03, 0x19
        /*0242*/ 	.short	0x0470


	//----- nvinfo : EIATTR_PARAM_CBANK
	.align		4
        /*0244*/ 	.byte	0x04, 0x0a
        /*0246*/ 	.short	(.L_43 - .L_42)
	.align		4
.L_42:
        /*0248*/ 	.word	index@(.nv.constant0._ZN7cutlass13device_kernelINS_4gemm6kernel13GemmUniversalIN4cute5tupleIJiiiiEEENS1_10collective13CollectiveMmaINS1_34MainloopSm90TmaGmmaWarpSpecializedILi3ENS5_IJNS4_1CILi2EEENSA_ILi1EEESC_EEENS1_35KernelTmaWarpSpecializedCooperativeEEENS5_IJNSA_ILi192EEENSA_ILi64EEENSA_ILi128EEEEEENS_6half_tENS5_IJlSC_lEEESK_SL_NS4_8TiledMMAINS4_8MMA_AtomIJNS4_4SM904GMMA25MMA_64x64x16_F32F16F16_SSILNSP_5MajorE0ELSR_0ELNSP_7ScaleInE1ELSS_1EEEEEENS4_6LayoutISD_NS5_IJSC_NSA_ILi0EEESW_EEEEENS5_IJNS4_10UnderscoreESZ_SZ_EEEEENS4_13SM90_TMA_LOADENS4_14ComposedLayoutINS4_7SwizzleILi3ELi4ELi3EEENS4_18smem_ptr_flag_bitsILi16EEENSV_INS5_IJNSA_ILi8EEESH_EEENS5_IJSH_SC_EEEEEEEvNS4_8identityENS4_23SM90_TMA_LOAD_MULTICASTES1C_vS1D_EENS_8epilogue10collective6detail29Sm90TmaWarpSpecializedAdapterINS1H_15DefaultEpilogueISK_SL_SL_NS1G_6thread17LinearCombinationISK_Li1EffLNS1L_9ScaleType4KindE0ELNS_15FloatRoundStyleE2ESK_EENS1_15EpilogueDefaultEEEEEvvEEEEvNT_6ParamsE)
        /*024c*/ 	.short	0x0210
        /*024e*/ 	.short	0x0470


	//----- nvinfo : EIATTR_SW_WAR
	.align		4
.L_43:
        /*0250*/ 	.byte	0x04, 0x36
        /*0252*/ 	.short	(.L_45 - .L_44)
.L_44:
        /*0254*/ 	.word	0x00000008
.L_45:


//--------------------- .nv.callgraph             --------------------------
	.section	.nv.callgraph,"",@"SHT_CUDA_CALLGRAPH"
	.align	4
	.sectionentsize	8
	.align		4
        /*0000*/ 	.word	0x00000000
	.align		4
        /*0004*/ 	.word	0xffffffff
	.align		4
        /*0008*/ 	.word	index@(_ZN7cutlass13device_kernelINS_4gemm6kernel13GemmUniversalIN4cute5tupleIJiiiiEEENS1_10collective13CollectiveMmaINS1_34MainloopSm90TmaGmmaWarpSpecializedILi3ENS5_IJNS4_1CILi2EEENSA_ILi1EEESC_EEENS1_35KernelTmaWarpSpecializedCooperativeEEENS5_IJNSA_ILi192EEENSA_ILi64EEENSA_ILi128EEEEEENS_6half_tENS5_IJlSC_lEEESK_SL_NS4_8TiledMMAINS4_8MMA_AtomIJNS4_4SM904GMMA25MMA_64x64x16_F32F16F16_SSILNSP_5MajorE0ELSR_0ELNSP_7ScaleInE1ELSS_1EEEEEENS4_6LayoutISD_NS5_IJSC_NSA_ILi0EEESW_EEEEENS5_IJNS4_10UnderscoreESZ_SZ_EEEEENS4_13SM90_TMA_LOADENS4_14ComposedLayoutINS4_7SwizzleILi3ELi4ELi3EEENS4_18smem_ptr_flag_bitsILi16EEENSV_INS5_IJNSA_ILi8EEESH_EEENS5_IJSH_SC_EEEEEEEvNS4_8identityENS4_23SM90_TMA_LOAD_MULTICASTES1C_vS1D_EENS_8epilogue10collective6detail29Sm90TmaWarpSpecializedAdapterINS1H_15DefaultEpilogueISK_SL_SL_NS1G_6thread17LinearCombinationISK_Li1EffLNS1L_9ScaleType4KindE0ELNS_15FloatRoundStyleE2ESK_EENS1_15EpilogueDefaultEEEEEvvEEEEvNT_6ParamsE)
	.align		4
        /*000c*/ 	.word	index@(__assertfail)
	.align		4
        /*0010*/ 	.word	0x00000000
	.align		4
        /*0014*/ 	.word	0xfffffffe
	.align		4
        /*0018*/ 	.word	0x00000000
	.align		4
        /*001c*/ 	.word	0xfffffffd
	.align		4
        /*0020*/ 	.word	0x00000000
	.align		4
        /*0024*/ 	.word	0xfffffffc


//--------------------- .nv.constant4             --------------------------
	.section	.nv.constant4,"a",@progbits
	.align	8
	.align		8
.nv.constant4:
        /*0000*/ 	.dword	__assertfail
	.align		8
        /*0008*/ 	.dword	__unnamed_1
	.align		8
        /*0010*/ 	.dword	_ZN40_INTERNAL_7eaa726a_4_k_cu_b79caa33_132494cuda3std3__45__cpo5beginE
	.align		8
        /*0018*/ 	.dword	_ZN40_INTERNAL_7eaa726a_4_k_cu_b79caa33_132494cuda3std3__45__cpo3endE
	.align		8
        /*0020*/ 	.dword	_ZN40_INTERNAL_7eaa726a_4_k_cu_b79caa33_132494cuda3std3__45__cpo6cbeginE
	.align		8
        /*0028*/ 	.dword	_ZN40_INTERNAL_7eaa726a_4_k_cu_b79caa33_132494cuda3std3__45__cpo4cendE
	.align		8
        /*0030*/ 	.dword	_ZN40_INTERNAL_7eaa726a_4_k_cu_b79caa33_132494cuda3std3__442_GLOBAL__N__7eaa726a_4_k_cu_b79caa33_132496ignoreE
	.align		8
        /*0038*/ 	.dword	_ZN40_INTERNAL_7eaa726a_4_k_cu_b79caa33_132494cuda3std3__419piecewise_constructE
	.align		8
        /*0040*/ 	.dword	_ZN40_INTERNAL_7eaa726a_4_k_cu_b79caa33_132494cuda3std3__48in_placeE
	.align		8
        /*0048*/ 	.dword	_ZN40_INTERNAL_7eaa726a_4_k_cu_b79caa33_132494cuda3std6ranges3__45__cpo4swapE
	.align		8
        /*0050*/ 	.dword	_ZN40_INTERNAL_7eaa726a_4_k_cu_b79caa33_132494cuda3std6ranges3__45__cpo9iter_moveE
	.align		8
        /*0058*/ 	.dword	_ZN40_INTERNAL_7eaa726a_4_k_cu_b79caa33_132494cute7productE
	.align		8
        /*0060*/ 	.dword	_ZN40_INTERNAL_7eaa726a_4_k_cu_b79caa33_132494cute1_E
	.align		8
        /*0068*/ 	.dword	$str$22
	.align		8
        /*0070*/ 	.dword	$str$23


//--------------------- .text._ZN7cutlass13device_kernelINS_4gemm6kernel13GemmUniversalIN4cute5tupleIJiiiiEEENS1_10collective13CollectiveMmaINS1_34MainloopSm90TmaGmmaWarpSpecializedILi3ENS5_IJNS4_1CILi2EEENSA_ILi1EEESC_EEENS1_35KernelTmaWarpSpecializedCooperativeEEENS5_IJNSA_ILi192EEENSA_ILi64EEENSA_ILi128EEEEEENS_6half_tENS5_IJlSC_lEEESK_SL_NS4_8TiledMMAINS4_8MMA_AtomIJNS4_4SM904GMMA25MMA_64x64x16_F32F16F16_SSILNSP_5MajorE0ELSR_0ELNSP_7ScaleInE1ELSS_1EEEEEENS4_6LayoutISD_NS5_IJSC_NSA_ILi0EEESW_EEEEENS5_IJNS4_10UnderscoreESZ_SZ_EEEEENS4_13SM90_TMA_LOADENS4_14ComposedLayoutINS4_7SwizzleILi3ELi4ELi3EEENS4_18smem_ptr_flag_bitsILi16EEENSV_INS5_IJNSA_ILi8EEESH_EEENS5_IJSH_SC_EEEEEEEvNS4_8identityENS4_23SM90_TMA_LOAD_MULTICASTES1C_vS1D_EENS_8epilogue10collective6detail29Sm90TmaWarpSpecializedAdapterINS1H_15DefaultEpilogueISK_SL_SL_NS1G_6thread17LinearCombinationISK_Li1EffLNS1L_9ScaleType4KindE0ELNS_15FloatRoundStyleE2ESK_EENS1_15EpilogueDefaultEEEEEvvEEEEvNT_6ParamsE --------------------------
	.section	.text._ZN7cutlass13device_kernelINS_4gemm6kernel13GemmUniversalIN4cute5tupleIJiiiiEEENS1_10collective13CollectiveMmaINS1_34MainloopSm90TmaGmmaWarpSpecializedILi3ENS5_IJNS4_1CILi2EEENSA_ILi1EEESC_EEENS1_35KernelTmaWarpSpecializedCooperativeEEENS5_IJNSA_ILi192EEENSA_ILi64EEENSA_ILi128EEEEEENS_6half_tENS5_IJlSC_lEEESK_SL_NS4_8TiledMMAINS4_8MMA_AtomIJNS4_4SM904GMMA25MMA_64x64x16_F32F16F16_SSILNSP_5MajorE0ELSR_0ELNSP_7ScaleInE1ELSS_1EEEEEENS4_6LayoutISD_NS5_IJSC_NSA_ILi0EEESW_EEEEENS5_IJNS4_10UnderscoreESZ_SZ_EEEEENS4_13SM90_TMA_LOADENS4_14ComposedLayoutINS4_7SwizzleILi3ELi4ELi3EEENS4_18smem_ptr_flag_bitsILi16EEENSV_INS5_IJNSA_ILi8EEESH_EEENS5_IJSH_SC_EEEEEEEvNS4_8identityENS4_23SM90_TMA_LOAD_MULTICASTES1C_vS1D_EENS_8epilogue10collective6detail29Sm90TmaWarpSpecializedAdapterINS1H_15DefaultEpilogueISK_SL_SL_NS1G_6thread17LinearCombinationISK_Li1EffLNS1L_9ScaleType4KindE0ELNS_15FloatRoundStyleE2ESK_EENS1_15EpilogueDefaultEEEEEvvEEEEvNT_6ParamsE,"ax",@progbits
	.align	128
.text._ZN7cutlass13device_kernelINS_4gemm6kernel13GemmUniversalIN4cute5tupleIJiiiiEEENS1_10collective13CollectiveMmaINS1_34MainloopSm90TmaGmmaWarpSpecializedILi3ENS5_IJNS4_1CILi2EEENSA_ILi1EEESC_EEENS1_35KernelTmaWarpSpecializedCooperativeEEENS5_IJNSA_ILi192EEENSA_ILi64EEENSA_ILi128EEEEEENS_6half_tENS5_IJlSC_lEEESK_SL_NS4_8TiledMMAINS4_8MMA_AtomIJNS4_4SM904GMMA25MMA_64x64x16_F32F16F16_SSILNSP_5MajorE0ELSR_0ELNSP_7ScaleInE1ELSS_1EEEEEENS4_6LayoutISD_NS5_IJSC_NSA_ILi0EEESW_EEEEENS5_IJNS4_10UnderscoreESZ_SZ_EEEEENS4_13SM90_TMA_LOADENS4_14ComposedLayoutINS4_7SwizzleILi3ELi4ELi3EEENS4_18smem_ptr_flag_bitsILi16EEENSV_INS5_IJNSA_ILi8EEESH_EEENS5_IJSH_SC_EEEEEEEvNS4_8identityENS4_23SM90_TMA_LOAD_MULTICASTES1C_vS1D_EENS_8epilogue10collective6detail29Sm90TmaWarpSpecializedAdapterINS1H_15DefaultEpilogueISK_SL_SL_NS1G_6thread17LinearCombinationISK_Li1EffLNS1L_9ScaleType4KindE0ELNS_15FloatRoundStyleE2ESK_EENS1_15EpilogueDefaultEEEEEvvEEEEvNT_6ParamsE:
        .type           _ZN7cutlass13device_kernelINS_4gemm6kernel13GemmUniversalIN4cute5tupleIJiiiiEEENS1_10collective13CollectiveMmaINS1_34MainloopSm90TmaGmmaWarpSpecializedILi3ENS5_IJNS4_1CILi2EEENSA_ILi1EEESC_EEENS1_35KernelTmaWarpSpecializedCooperativeEEENS5_IJNSA_ILi192EEENSA_ILi64EEENSA_ILi128EEEEEENS_6half_tENS5_IJlSC_lEEESK_SL_NS4_8TiledMMAINS4_8MMA_AtomIJNS4_4SM904GMMA25MMA_64x64x16_F32F16F16_SSILNSP_5MajorE0ELSR_0ELNSP_7ScaleInE1ELSS_1EEEEEENS4_6LayoutISD_NS5_IJSC_NSA_ILi0EEESW_EEEEENS5_IJNS4_10UnderscoreESZ_SZ_EEEEENS4_13SM90_TMA_LOADENS4_14ComposedLayoutINS4_7SwizzleILi3ELi4ELi3EEENS4_18smem_ptr_flag_bitsILi16EEENSV_INS5_IJNSA_ILi8EEESH_EEENS5_IJSH_SC_EEEEEEEvNS4_8identityENS4_23SM90_TMA_LOAD_MULTICASTES1C_vS1D_EENS_8epilogue10collective6detail29Sm90TmaWarpSpecializedAdapterINS1H_15DefaultEpilogueISK_SL_SL_NS1G_6thread17LinearCombinationISK_Li1EffLNS1L_9ScaleType4KindE0ELNS_15FloatRoundStyleE2ESK_EENS1_15EpilogueDefaultEEEEEvvEEEEvNT_6ParamsE,@function
        .size           _ZN7cutlass13device_kernelINS_4gemm6kernel13GemmUniversalIN4cute5tupleIJiiiiEEENS1_10collective13CollectiveMmaINS1_34MainloopSm90TmaGmmaWarpSpecializedILi3ENS5_IJNS4_1CILi2EEENSA_ILi1EEESC_EEENS1_35KernelTmaWarpSpecializedCooperativeEEENS5_IJNSA_ILi192EEENSA_ILi64EEENSA_ILi128EEEEEENS_6half_tENS5_IJlSC_lEEESK_SL_NS4_8TiledMMAINS4_8MMA_AtomIJNS4_4SM904GMMA25MMA_64x64x16_F32F16F16_SSILNSP_5MajorE0ELSR_0ELNSP_7ScaleInE1ELSS_1EEEEEENS4_6LayoutISD_NS5_IJSC_NSA_ILi0EEESW_EEEEENS5_IJNS4_10UnderscoreESZ_SZ_EEEEENS4_13SM90_TMA_LOADENS4_14ComposedLayoutINS4_7SwizzleILi3ELi4ELi3EEENS4_18smem_ptr_flag_bitsILi16EEENSV_INS5_IJNSA_ILi8EEESH_EEENS5_IJSH_SC_EEEEEEEvNS4_8identityENS4_23SM90_TMA_LOAD_MULTICASTES1C_vS1D_EENS_8epilogue10collective6detail29Sm90TmaWarpSpecializedAdapterINS1H_15DefaultEpilogueISK_SL_SL_NS1G_6thread17LinearCombinationISK_Li1EffLNS1L_9ScaleType4KindE0ELNS_15FloatRoundStyleE2ESK_EENS1_15EpilogueDefaultEEEEEvvEEEEvNT_6ParamsE,(.L_x_193 - _ZN7cutlass13device_kernelINS_4gemm6kernel13GemmUniversalIN4cute5tupleIJiiiiEEENS1_10collective13CollectiveMmaINS1_34MainloopSm90TmaGmmaWarpSpecializedILi3ENS5_IJNS4_1CILi2EEENSA_ILi1EEESC_EEENS1_35KernelTmaWarpSpecializedCooperativeEEENS5_IJNSA_ILi192EEENSA_ILi64EEENSA_ILi128EEEEEENS_6half_tENS5_IJlSC_lEEESK_SL_NS4_8TiledMMAINS4_8MMA_AtomIJNS4_4SM904GMMA25MMA_64x64x16_F32F16F16_SSILNSP_5MajorE0ELSR_0ELNSP_7ScaleInE1ELSS_1EEEEEENS4_6LayoutISD_NS5_IJSC_NSA_ILi0EEESW_EEEEENS5_IJNS4_10UnderscoreESZ_SZ_EEEEENS4_13SM90_TMA_LOADENS4_14ComposedLayoutINS4_7SwizzleILi3ELi4ELi3EEENS4_18smem_ptr_flag_bitsILi16EEENSV_INS5_IJNSA_ILi8EEESH_EEENS5_IJSH_SC_EEEEEEEvNS4_8identityENS4_23SM90_TMA_LOAD_MULTICASTES1C_vS1D_EENS_8epilogue10collective6detail29Sm90TmaWarpSpecializedAdapterINS1H_15DefaultEpilogueISK_SL_SL_NS1G_6thread17LinearCombinationISK_Li1EffLNS1L_9ScaleType4KindE0ELNS_15FloatRoundStyleE2ESK_EENS1_15EpilogueDefaultEEEEEvvEEEEvNT_6ParamsE)
        .other          _ZN7cutlass13device_kernelINS_4gemm6kernel13GemmUniversalIN4cute5tupleIJiiiiEEENS1_10collective13CollectiveMmaINS1_34MainloopSm90TmaGmmaWarpSpecializedILi3ENS5_IJNS4_1CILi2EEENSA_ILi1EEESC_EEENS1_35KernelTmaWarpSpecializedCooperativeEEENS5_IJNSA_ILi192EEENSA_ILi64EEENSA_ILi128EEEEEENS_6half_tENS5_IJlSC_lEEESK_SL_NS4_8TiledMMAINS4_8MMA_AtomIJNS4_4SM904GMMA25MMA_64x64x16_F32F16F16_SSILNSP_5MajorE0ELSR_0ELNSP_7ScaleInE1ELSS_1EEEEEENS4_6LayoutISD_NS5_IJSC_NSA_ILi0EEESW_EEEEENS5_IJNS4_10UnderscoreESZ_SZ_EEEEENS4_13SM90_TMA_LOADENS4_14ComposedLayoutINS4_7SwizzleILi3ELi4ELi3EEENS4_18smem_ptr_flag_bitsILi16EEENSV_INS5_IJNSA_ILi8EEESH_EEENS5_IJSH_SC_EEEEEEEvNS4_8identityENS4_23SM90_TMA_LOAD_MULTICASTES1C_vS1D_EENS_8epilogue10collective6detail29Sm90TmaWarpSpecializedAdapterINS1H_15DefaultEpilogueISK_SL_SL_NS1G_6thread17LinearCombinationISK_Li1EffLNS1L_9ScaleType4KindE0ELNS_15FloatRoundStyleE2ESK_EENS1_15EpilogueDefaultEEEEEvvEEEEvNT_6ParamsE,@"STO_CUDA_ENTRY STV_DEFAULT"
_ZN7cutlass13device_kernelINS_4gemm6kernel13GemmUniversalIN4cute5tupleIJiiiiEEENS1_10collective13CollectiveMmaINS1_34MainloopSm90TmaGmmaWarpSpecializedILi3ENS5_IJNS4_1CILi2EEENSA_ILi1EEESC_EEENS1_35KernelTmaWarpSpecializedCooperativeEEENS5_IJNSA_ILi192EEENSA_ILi64EEENSA_ILi128EEEEEENS_6half_tENS5_IJlSC_lEEESK_SL_NS4_8TiledMMAINS4_8MMA_AtomIJNS4_4SM904GMMA25MMA_64x64x16_F32F16F16_SSILNSP_5MajorE0ELSR_0ELNSP_7ScaleInE1ELSS_1EEEEEENS4_6LayoutISD_NS5_IJSC_NSA_ILi0EEESW_EEEEENS5_IJNS4_10UnderscoreESZ_SZ_EEEEENS4_13SM90_TMA_LOADENS4_14ComposedLayoutINS4_7SwizzleILi3ELi4ELi3EEENS4_18smem_ptr_flag_bitsILi16EEENSV_INS5_IJNSA_ILi8EEESH_EEENS5_IJSH_SC_EEEEEEEvNS4_8identityENS4_23SM90_TMA_LOAD_MULTICASTES1C_vS1D_EENS_8epilogue10collective6detail29Sm90TmaWarpSpecializedAdapterINS1H_15DefaultEpilogueISK_SL_SL_NS1G_6thread17LinearCombinationISK_Li1EffLNS1L_9ScaleType4KindE0ELNS_15FloatRoundStyleE2ESK_EENS1_15EpilogueDefaultEEEEEvvEEEEvNT_6ParamsE:
[----:B------:R-:W0:Y:S01]  /*0000*/  LDC R1, c[0x0][0x28] ;  /* 0x00000a00ff017b82 */ /* 0x000e220000000800 */
[----:B------:R-:W1:Y:S01]  /*0010*/  S2R R98, SR_TID.X ;  /* 0x0000000000627919 */ /* 0x000e620000002100 */
[----:B------:R-:W-:Y:S01]  /*0020*/  ELECT P0, URZ, PT ;  /* 0x00000000003f782f */ /* 0x000fe20003800000 */
[----:B------:R-:W-:Y:S01]  /*0030*/  BSSY B0, `(.L_x_0) ;  /* 0x000000f000007945 */ /* 0x000fe20003800000 */
[--C-:B-1----:R-:W-:Y:S02]  /*0040*/  SHF.R.U32.HI R0, RZ, 0x5, R98.reuse ;  /* 0x00000005ff007819 */ /* 0x102fe40000011662 */
[----:B------:R-:W-:-:S03]  /*0050*/  SHF.R.U32.HI R7, RZ, 0x7, R98 ;  /* 0x00000007ff077819 */ /* 0x000fc60000011662 */
[----:B------:R-:W1:Y:S04]  /*0060*/  SHFL.IDX PT, R3, R0, RZ, 0x1f ;  /* 0x00001fff00037589 */ /* 0x000e6800000e0000 */
[----:B------:R2:W3:Y:S01]  /*0070*/  SHFL.IDX PT, R2, R7, RZ, 0x1f ;  /* 0x00001fff07027589 */ /* 0x0004e200000e0000 */
[----:B-1----:R-:W-:-:S13]  /*0080*/  ISETP.NE.OR P0, PT, R3, RZ, !P0 ;  /* 0x000000ff0300720c */ /* 0x002fda0004705670 */
[----:B0-23--:R-:W-:Y:S05]  /*0090*/  @P0 BRA `(.L_x_1) ;  /* 0x0000000000200947 */ /* 0x00dfea0003800000 */
[----:B------:R-:W-:Y:S02]  /*00a0*/  ULDC.64 UR4, c[0x0][0x198] ;  /* 0x0000660000047ab9 */ /* 0x000fe40000000a00 */
[----:B------:R-:W-:Y:S02]  /*00b0*/  UIADD3 UR6, UP0, UR4, 0xf0, URZ ;  /* 0x000000f004067890 */ /* 0x000fe4000ff1e03f */
[----:B------:R-:W-:Y:S02]  /*00c0*/  UIADD3 UR4, UP1, UR4, 0x1f0, URZ ;  /* 0x000001f004047890 */ /* 0x000fe4000ff3e03f */
[----:B------:R-:W-:Y:S02]  /*00d0*/  UIADD3.X UR7, URZ, UR5, URZ, UP0, !UPT ;  /* 0x000000053f077290 */ /* 0x000fe400087fe43f */
[----:B------:R-:W-:-:S07]  /*00e0*/  UIADD3.X UR5, URZ, UR5, URZ, UP1, !UPT ;  /* 0x000000053f057290 */ /* 0x000fce0008ffe43f */
[----:B------:R0:W-:Y:S02]  /*00f0*/  UTMACCTL.PF [UR6] ;  /* 0x00000000060079b9 */ /* 0x0001e40008040000 */
[----:B------:R0:W-:Y:S02]  /*0100*/  UTMACCTL.PF [UR4] ;  /* 0x00000000040079b9 */ /* 0x0001e40008040000 */
[----:B0-----:R-:W-:Y:S01]  /*0110*/  NOP ;  /* 0x0000000000007918 */ /* 0x001fe20000000000 */
.L_x_1:
[----:B------:R-:W-:Y:S05]  /*0120*/  BSYNC B0 ;  /* 0x0000000000007941 */ /* 0x000fea0003800000 */
.L_x_0:
[----:B------:R-:W0:Y:S02]  /*0130*/  SHFL.IDX PT, R5, R0, RZ, 0x1f ;  /* 0x00001fff00057589 */ /* 0x000e2400000e0000 */
[----:B0-----:R-:W-:-:S13]  /*0140*/  ISETP.NE.AND P0, PT, R5, RZ, PT ;  /* 0x000000ff0500720c */ /* 0x001fda0003f05270 */
[----:B------:R-:W-:Y:S05]  /*0150*/  @P0 BRA `(.L_x_2) ;  /* 0x0000000000500947 */ /* 0x000fea0003800000 */
[----:B------:R-:W0:Y:S01]  /*0160*/  S2UR UR8, SR_CgaCtaId ;  /* 0x00000000000879c3 */ /* 0x000e220000008800 */
[----:B------:R-:W-:Y:S01]  /*0170*/  UMOV UR4, 0x400 ;  /* 0x0000040000047882 */ /* 0x000fe20000000000 */
[----:B------:R-:W-:Y:S01]  /*0180*/  UMOV UR5, 0x1 ;  /* 0x0000000100057882 */ /* 0x000fe20000000000 */
[----:B------:R-:W-:Y:S01]  /*0190*/  UMOV UR6, 0x4 ;  /* 0x0000000400067882 */ /* 0x000fe20000000000 */
[----:B------:R-:W-:Y:S01]  /*01a0*/  ELECT P0, URZ, PT ;  /* 0x00000000003f782f */ /* 0x000fe20003800000 */
[----:B------:R-:W-:-:S04]  /*01b0*/  UIADD3 UR6, -UR6, 0x100000, URZ ;  /* 0x0010000006067890 */ /* 0x000fc8000fffe13f */
[----:B------:R-:W-:Y:S02]  /*01c0*/  USHF.L.U32 UR7, UR6, 0xb, URZ ;  /* 0x0000000b06077899 */ /* 0x000fe4000800063f */
[----:B------:R-:W-:Y:S02]  /*01d0*/  USHF.L.U32 UR6, UR6, 0x1, URZ ;  /* 0x0000000106067899 */ /* 0x000fe4000800063f */
[----:B0-----:R-:W-:Y:S02]  /*01e0*/  ULEA UR8, UR8, UR4, 0x18 ;  /* 0x0000000408087291 */ /* 0x001fe4000f8ec03f */
[----:B------:R-:W-:-:S04]  /*01f0*/  UIADD3 UR4, -UR5, 0x100000, URZ ;  /* 0x0010000005047890 */ /* 0x000fc8000fffe13f */
[----:B------:R-:W-:Y:S02]  /*0200*/  USHF.L.U32 UR5, UR4, 0xb, URZ ;  /* 0x0000000b04057899 */ /* 0x000fe4000800063f */
[----:B------:R-:W-:Y:S01]  /*0210*/  USHF.L.U32 UR4, UR4, 0x1, URZ ;  /* 0x0000000104047899 */ /* 0x000fe2000800063f */
[----:B------:R-:W0:Y:S11]  /*0220*/  FENCE.VIEW.ASYNC.S ;  /* 0x00000000000073c6 */ /* 0x000e360000000000 */
[----:B0-----:R0:W1:Y:S01]  /*0230*/  SYNCS.EXCH.64 URZ, [UR8], UR4 ;  /* 0x00000004083f75b2 */ /* 0x0010620008000100 */
[----:B------:R0:W2:Y:S01]  /*0240*/  SYNCS.EXCH.64 URZ, [UR8+0x18], UR6 ;  /* 0x00001806083f75b2 */ /* 0x0000a20008000100 */
[----:B------:R0:W3:Y:S01]  /*0250*/  SYNCS.EXCH.64 URZ, [UR8+0x8], UR4 ;  /* 0x00000804083f75b2 */ /* 0x0000e20008000100 */
[----:B------:R0:W4:Y:S01]  /*0260*/  SYNCS.EXCH.64 URZ, [UR8+0x20], UR6 ;  /* 0x00002006083f75b2 */ /* 0x0001220008000100 */
[----:B------:R0:W0:Y:S01]  /*0270*/  SYNCS.EXCH.64 URZ, [UR8+0x10], UR4 ;  /* 0x00001004083f75b2 */ /* 0x0000220008000100 */
[----:B------:R0:W0:Y:S01]  /*0280*/  SYNCS.EXCH.64 URZ, [UR8+0x28], UR6 ;  /* 0x00002806083f75b2 */ /* 0x0000220008000100 */
[----:B------:R-:W-:Y:S01]  /*0290*/  NOP ;  /* 0x0000000000007918 */ /* 0x000fe20000000000 */
.L_x_2:
[----:B------:R-:W-:Y:S01]  /*02a0*/  SHF.R.S32.HI R9, RZ, 0x1f, R98 ;  /* 0x0000001fff097819 */ /* 0x000fe20000011462 */
[----:B------:R-:W5:Y:S01]  /*02b0*/  SHFL.IDX PT, R0, R0, RZ, 0x1f ;  /* 0x00001fff00007589 */ /* 0x000f6200000e0000 */
[----:B0-----:R-:W0:Y:S01]  /*02c0*/  S2UR UR8, SR_CTAID.X ;  /* 0x00000000000879c3 */ /* 0x001e220000002500 */
[----:B------:R-:W-:Y:S02]  /*02d0*/  ELECT P0, URZ, PT ;  /* 0x00000000003f782f */ /* 0x000fe40003800000 */
[----:B------:R-:W-:Y:S01]  /*02e0*/  LEA.HI R9, R9, R98, RZ, 0x7 ;  /* 0x0000006209097211 */ /* 0x000fe200078f38ff */
[----:B------:R-:W1:Y:S01]  /*02f0*/  S2R R4, SR_CTAID.Y ;  /* 0x0000000000047919 */ /* 0x000e620000002600 */
[----:B------:R-:W-:Y:S01]  /*0300*/  SHF.R.S32.HI R6, RZ, 0x1f, R5 ;  /* 0x0000001fff067819 */ /* 0x000fe20000011405 */
[----:B------:R-:W-:Y:S01]  /*0310*/  ULDC UR4, c[0x0][0x150] ;  /* 0x0000540000047ab9 */ /* 0x000fe20000000800 */
[----:B------:R-:W-:Y:S01]  /*0320*/  LOP3.LUT R9, R9, 0xffffff80, RZ, 0xc0, !PT ;  /* 0xffffff8009097812 */ /* 0x000fe200078ec0ff */
[----:B------:R-:W-:Y:S01]  /*0330*/  NOP ;  /* 0x0000000000007918 */ /* 0x000fe20000000000 */
[----:B------:R-:W-:Y:S01]  /*0340*/  LEA.HI R6, R6, R5, RZ, 0x2 ;  /* 0x0000000506067211 */ /* 0x000fe200078f10ff */
[----:B------:R-:W2:Y:S01]  /*0350*/  LDC R11, c[0x0][0x144] ;  /* 0x00005100ff0b7b82 */ /* 0x000ea20000000800 */
[----:B------:R-:W-:Y:S01]  /*0360*/  NOP ;  /* 0x0000000000007918 */ /* 0x000fe20000000000 */
[----:B------:R-:W-:Y:S01]  /*0370*/  IMAD.IADD R8, R98, 0x1, -R9 ;  /* 0x0000000162087824 */ /* 0x000fe200078e0a09 */
[----:B------:R-:W-:Y:S01]  /*0380*/  LOP3.LUT R6, R6, 0x3ffffffc, RZ, 0xc0, !PT ;  /* 0x3ffffffc06067812 */ /* 0x000fe200078ec0ff */
[----:B------:R-:W-:Y:S01]  /*0390*/  IMAD.MOV.U32 R22, RZ, RZ, 0x1 ;  /* 0x00000001ff167424 */ /* 0x000fe200078e00ff */
[----:B------:R-:W-:-:S02]  /*03a0*/  ISETP.NE.AND P3, PT, R2, RZ, PT ;  /* 0x000000ff0200720c */ /* 0x000fc40003f65270 */
[----:B------:R-:W-:Y:S01]  /*03b0*/  SHF.R.S32.HI R9, RZ, 0x1f, R8 ;  /* 0x0000001fff097819 */ /* 0x000fe20000011408 */
[----:B------:R-:W-:Y:S01]  /*03c0*/  IMAD.IADD R6, R5, 0x1, -R6 ;  /* 0x0000000105067824 */ /* 0x000fe200078e0a06 */
[----:B------:R-:W3:Y:S02]  /*03d0*/  LDC R13, c[0x0][0x140] ;  /* 0x00005000ff0d7b82 */ /* 0x000ee40000000800 */
[----:B------:R-:W-:Y:S02]  /*03e0*/  LEA.HI R9, R9, R8, RZ, 0x3 ;  /* 0x0000000809097211 */ /* 0x000fe400078f18ff */
[----:B-----5:R-:W-:Y:S02]  /*03f0*/  ISETP.NE.OR P0, PT, R0, RZ, !P0 ;  /* 0x000000ff0000720c */ /* 0x020fe40004705670 */
[----:B------:R-:W-:Y:S02]  /*0400*/  SHF.R.S32.HI R0, RZ, 0x3, R9 ;  /* 0x00000003ff007819 */ /* 0x000fe40000011409 */
[----:B0-----:R-:W-:-:S02]  /*0410*/  I2FP.F32.U32 R10, UR8 ;  /* 0x00000008000a7c45 */ /* 0x001fc40008201000 */
[----:B------:R-:W-:-:S03]  /*0420*/  SHF.R.S32.HI R9, RZ, 0x1f, R9 ;  /* 0x0000001fff097819 */ /* 0x000fc60000011409 */
[----:B------:R-:W-:Y:S01]  /*0430*/  FMUL R10, R10, UR4 ;  /* 0x000000040a0a7c20 */ /* 0x000fe20008400000 */
[----:B------:R-:W-:Y:S01]  /*0440*/  LEA.HI R9, R9, R0, RZ, 0x2 ;  /* 0x0000000009097211 */ /* 0x000fe200078f10ff */
[----:B------:R-:W-:Y:S01]  /*0450*/  ULDC UR4, c[0x0][0x154] ;  /* 0x0000550000047ab9 */ /* 0x000fe20000000800 */
[----:B-1----:R-:W-:Y:S01]  /*0460*/  I2FP.F32.U32 R12, R4 ;  /* 0x00000004000c7245 */ /* 0x002fe20000201000 */
[----:B------:R-:W-:Y:S01]  /*0470*/  VOTEU.ALL UP0, P0 ;  /* 0x00000000003f7886 */ /* 0x000fe20000000000 */
[----:B------:R-:W-:Y:S01]  /*0480*/  LOP3.LUT R9, R9, 0xfffffffc, RZ, 0xc0, !PT ;  /* 0xfffffffc09097812 */ /* 0x000fe200078ec0ff */
[----:B------:R-:W0:Y:S01]  /*0490*/  F2I.U32.TRUNC.NTZ R10, R10 ;  /* 0x0000000a000a7305 */ /* 0x000e22000020f000 */
[----:B------:R-:W-:Y:S01]  /*04a0*/  VOTEU.ALL UP1, P0 ;  /* 0x00000000003f7886 */ /* 0x000fe20000020000 */
[----:B------:R-:W-:Y:S01]  /*04b0*/  FMUL R12, R12, UR4 ;  /* 0x000000040c0c7c20 */ /* 0x000fe20008400000 */
[----:B------:R-:W1:Y:S01]  /*04c0*/  @!UP0 S2UR UR7, SR_CgaCtaId ;  /* 0x00000000000789c3 */ /* 0x000e620000008800 */
[----:B------:R-:W-:Y:S01]  /*04d0*/  IMAD.IADD R9, R0, 0x1, -R9 ;  /* 0x0000000100097824 */ /* 0x000fe200078e0a09 */
[----:B------:R-:W-:Y:S01]  /*04e0*/  SHF.R.S32.HI R0, RZ, 0x1f, R3 ;  /* 0x0000001fff007819 */ /* 0x000fe20000011403 */
[----:B------:R-:W-:Y:S01]  /*04f0*/  UMOV UR4, 0x20 ;  /* 0x0000002000047882 */ /* 0x000fe20000000000 */
[----:B------:R-:W-:Y:S01]  /*0500*/  @!UP0 UMOV UR6, 0x400 ;  /* 0x0000040000068882 */ /* 0x000fe20000000000 */
[----:B------:R-:W-:Y:S01]  /*0510*/  IMAD R19, R6, 0x4, R9 ;  /* 0x0000000406137824 */ /* 0x000fe200078e0209 */
[----:B------:R-:W5:Y:S01]  /*0520*/  F2I.U32.TRUNC.NTZ R12, R12 ;  /* 0x0000000c000c7305 */ /* 0x000f62000020f000 */
[----:B------:R-:W-:Y:S01]  /*0530*/  LEA.HI R0, R0, R3, RZ, 0x2 ;  /* 0x0000000300007211 */ /* 0x000fe200078f10ff */
[----:B------:R-:W4:Y:S01]  /*0540*/  LDC R9, c[0x0][0x148] ;  /* 0x00005200ff097b82 */ /* 0x000f220000000800 */
[----:B------:R-:W-:-:S04]  /*0550*/  @!UP0 UIADD3 UR4, -UR4, 0x100000, URZ ;  /* 0x0010000004048890 */ /* 0x000fc8000fffe13f */
[----:B------:R-:W-:Y:S02]  /*0560*/  @!UP0 USHF.L.U32 UR5, UR4, 0xb, URZ ;  /* 0x0000000b04058899 */ /* 0x000fe4000800063f */
[----:B------:R-:W-:Y:S01]  /*0570*/  @!UP0 USHF.L.U32 UR4, UR4, 0x1, URZ ;  /* 0x0000000104048899 */ /* 0x000fe2000800063f */
[----:B------:R-:W-:Y:S01]  /*0580*/  LEA.HI R6, R19, R19, RZ, 0x1 ;  /* 0x0000001313067211 */ /* 0x000fe200078f08ff */
[----:B0-----:R-:W-:Y:S01]  /*0590*/  IMAD.MOV R14, RZ, RZ, -R10 ;  /* 0x000000ffff0e7224 */ /* 0x001fe200078e0a0a */
[----:B------:R-:W-:Y:S02]  /*05a0*/  LOP3.LUT R0, R0, 0xfffffffc, RZ, 0xc0, !PT ;  /* 0xfffffffc00007812 */ /* 0x000fe400078ec0ff */
[----:B------:R-:W-:Y:S01]  /*05b0*/  LOP3.LUT R10, R6, 0xfffffffe, RZ, 0xc0, !PT ;  /* 0xfffffffe060a7812 */ /* 0x000fe200078ec0ff */
[----:B--2---:R-:W-:Y:S01]  /*05c0*/  IMAD R6, R11, R14, UR8 ;  /* 0x000000080b067e24 */ /* 0x004fe2000f8e020e */
[----:B---3--:R-:W-:Y:S01]  /*05d0*/  ISETP.EQ.U32.AND P2, PT, R13, 0x1, PT ;  /* 0x000000010d00780c */ /* 0x008fe20003f42070 */
[----:B------:R-:W-:-:S02]  /*05e0*/  IMAD.IADD R3, R3, 0x1, -R0 ;  /* 0x0000000103037824 */ /* 0x000fc400078e0a00 */
[C---:B------:R-:W-:Y:S02]  /*05f0*/  IMAD.IADD R11, R19.reuse, 0x1, -R10 ;  /* 0x00000001130b7824 */ /* 0x040fe400078e0a0a */
[----:B------:R-:W-:Y:S01]  /*0600*/  IMAD.SHL.U32 R10, R19, 0x4, RZ ;  /* 0x00000004130a7824 */ /* 0x000fe200078e00ff */
[----:B------:R-:W-:Y:S01]  /*0610*/  ISETP.NE.AND P1, PT, R3, 0x3, PT ;  /* 0x000000030300780c */ /* 0x000fe20003f25270 */
[----:B-----5:R-:W-:Y:S01]  /*0620*/  IMAD.MOV R24, RZ, RZ, -R12 ;  /* 0x000000ffff187224 */ /* 0x020fe200078e0a0c */
[----:B------:R-:W-:Y:S01]  /*0630*/  ISETP.NE.AND P4, PT, R11, R6, PT ;  /* 0x000000060b00720c */ /* 0x000fe20003f85270 */
[----:B-1----:R-:W-:Y:S01]  /*0640*/  @!UP0 ULEA UR6, UR7, UR6, 0x18 ;  /* 0x0000000607068291 */ /* 0x002fe2000f8ec03f */
[----:B------:R-:W-:Y:S01]  /*0650*/  LOP3.LUT R19, R19, 0xc, R10, 0x78, !PT ;  /* 0x0000000c13137812 */ /* 0x000fe200078e780a */
[----:B------:R-:W-:Y:S01]  /*0660*/  VOTEU.ALL UP0, P0 ;  /* 0x00000000003f7886 */ /* 0x000fe20000000000 */
[----:B------:R-:W-:Y:S01]  /*0670*/  LOP3.LUT P0, RZ, R8, 0x7, RZ, 0xc0, !PT ;  /* 0x0000000708ff7812 */ /* 0x000fe2000780c0ff */
[----:B------:R-:W-:Y:S01]  /*0680*/  VIADD R8, R2, 0xffffffff ;  /* 0xffffffff02087836 */ /* 0x000fe20000000000 */
[----:B------:R-:W-:Y:S01]  /*0690*/  ISETP.EQ.OR P1, PT, R3, RZ, !P1 ;  /* 0x000000ff0300720c */ /* 0x000fe20004f22670 */
[----:B----4-:R-:W-:Y:S01]  /*06a0*/  IMAD R11, R9, R24, R4 ;  /* 0x00000018090b7224 */ /* 0x010fe200078e0204 */
[----:B------:R-:W-:-:S02]  /*06b0*/  ISETP.LT.U32.AND P0, PT, R19, 0x2, !P0 ;  /* 0x000000021300780c */ /* 0x000fc40004701070 */
[----:B------:R-:W-:Y:S02]  /*06c0*/  ISETP.EQ.AND P1, PT, R2, RZ, P1 ;  /* 0x000000ff0200720c */ /* 0x000fe40000f22270 */
[----:B------:R-:W-:Y:S01]  /*06d0*/  ISETP.GE.U32.AND P6, PT, R8, 0x2, PT ;  /* 0x000000020800780c */ /* 0x000fe20003fc6070 */
[----:B------:R-:W0:Y:S02]  /*06e0*/  FENCE.VIEW.ASYNC.S ;  /* 0x00000000000073c6 */ /* 0x000e240000000000 */
[----:B0-----:R0:W1:Y:S01]  /*06f0*/  @!UP0 SYNCS.EXCH.64 URZ, [UR6+0x40], UR4 ;  /* 0x00004004063f85b2 */ /* 0x0010620008000100 */
[----:B------:R-:W-:Y:S02]  /*0700*/  @P4 LEA.HI R0, R19, R19, RZ, 0x1 ;  /* 0x0000001313004211 */ /* 0x000fe400078f08ff */
[----:B------:R-:W-:Y:S02]  /*0710*/  SEL R18, RZ, 0x1, !P1 ;  /* 0x00000001ff127807 */ /* 0x000fe40004800000 */
[----:B------:R-:W-:-:S02]  /*0720*/  @P4 SHF.R.S32.HI R0, RZ, 0x1, R0 ;  /* 0x00000001ff004819 */ /* 0x000fc40000011400 */
[----:B------:R-:W-:Y:S02]  /*0730*/  SEL R18, R18, 0x2, P6 ;  /* 0x0000000212127807 */ /* 0x000fe40003000000 */
[----:B------:R-:W-:Y:S02]  /*0740*/  @P4 ISETP.NE.AND P5, PT, R0, R11, PT ;  /* 0x0000000b0000420c */ /* 0x000fe40003fa5270 */
[----:B------:R-:W-:Y:S02]  /*0750*/  SEL R11, RZ, 0x1, !P0 ;  /* 0x00000001ff0b7807 */ /* 0x000fe40004000000 */
[----:B------:R-:W-:Y:S02]  /*0760*/  @P4 SEL R22, RZ, 0x1, P5 ;  /* 0x00000001ff164807 */ /* 0x000fe40002800000 */
[----:B------:R-:W-:Y:S01]  /*0770*/  LOP3.LUT R0, R98, 0x7f, RZ, 0xc0, !PT ;  /* 0x0000007f62007812 */ /* 0x000fe200078ec0ff */
[----:B------:R0:W2:Y:S01]  /*0780*/  @!UP1 SYNCS.EXCH.64 URZ, [UR6+0x48], UR4 ;  /* 0x00004804063f95b2 */ /* 0x0000a20008000100 */
[----:B------:R-:W-:Y:S01]  /*0790*/  LOP3.LUT R22, R22, R11, RZ, 0xc0, !PT ;  /* 0x0000000b16167212 */ /* 0x000fe200078ec0ff */
[----:B------:R-:W-:Y:S01]  /*07a0*/  NOP ;  /* 0x0000000000007918 */ /* 0x000fe20000000000 */
[----:B------:R-:W-:Y:S05]  /*07b0*/  @!P2 BRA `(.L_x_3) ;  /* 0x000000000008a947 */ /* 0x000fea0003800000 */
[----:B-12---:R-:W-:Y:S01]  /*07c0*/  UCGABAR_ARV ;  /* 0x00000000000079c7 */ /* 0x006fe20008000000 */
[----:B------:R-:W-:Y:S05]  /*07d0*/  BRA `(.L_x_4) ;  /* 0x0000000000047947 */ /* 0x000fea0003800000 */
.L_x_3:
[----:B-12---:R-:W-:Y:S01]  /*07e0*/  NOP ;  /* 0x0000000000007918 */ /* 0x006fe20000000000 */
.L_x_4:
[----:B------:R-:W1:Y:S01]  /*07f0*/  LDC R2, c[0x0][0x65c] ;  /* 0x00019700ff027b82 */ /* 0x000e620000000800 */
[----:B------:R-:W-:Y:S01]  /*0800*/  LOP3.LUT R5, R5, 0xfffff7ff, RZ, 0xc0, !PT ;  /* 0xfffff7ff05057812 */ /* 0x000fe200078ec0ff */
[----:B------:R-:W-:Y:S02]  /*0810*/  IMAD.U32 R10, RZ, RZ, UR8 ;  /* 0x00000008ff0a7e24 */ /* 0x000fe4000f8e00ff */
[----:B------:R-:W-:Y:S01]  /*0820*/  IMAD.MOV.U32 R11, RZ, RZ, RZ ;  /* 0x000000ffff0b7224 */ /* 0x000fe200078e00ff */
[----:B-1----:R-:W-:-:S13]  /*0830*/  ISETP.NE.AND P1, PT, R2, 0x1, PT ;  /* 0x000000010200780c */ /* 0x002fda0003f25270 */
[----:B------:R-:W1:Y:S01]  /*0840*/  @P1 LDC R17, c[0x0][0x10] ;  /* 0x00000400ff111b82 */ /* 0x000e620000000800 */
[----:B------:R-:W-:Y:S01]  /*0850*/  @P1 LOP3.LUT R5, R5, 0x800, RZ, 0xfc, !PT ;  /* 0x0000080005051812 */ /* 0x000fe200078efcff */
[----:B------:R-:W-:Y:S02]  /*0860*/  @P1 IMAD.MOV.U32 R5, RZ, RZ, RZ ;  /* 0x000000ffff051224 */ /* 0x000fe400078e00ff */
[----:B------:R-:W-:-:S04]  /*0870*/  @P1 IMAD.MOV.U32 R15, RZ, RZ, RZ ;  /* 0x000000ffff0f1224 */ /* 0x000fc800078e00ff */
[----:B------:R-:W2:Y:S01]  /*0880*/  @!P1 LDC R13, c[0x0][0xc] ;  /* 0x00000300ff0d9b82 */ /* 0x000ea20000000800 */
[----:B0-----:R-:W-:Y:S01]  /*0890*/  ULDC UR4, c[0x0][0xc] ;  /* 0x0000030000047ab9 */ /* 0x001fe20000000800 */
[----:B------:R-:W-:Y:S01]  /*08a0*/  ULDC UR5, c[0x0][0x10] ;  /* 0x0000040000057ab9 */ /* 0x000fe20000000800 */
[----:B------:R-:W-:Y:S01]  /*08b0*/  ULDC UR6, c[0x0][0x14] ;  /* 0x0000050000067ab9 */ /* 0x000fe20000000800 */
[----:B------:R-:W-:-:S04]  /*08c0*/  UIMAD.WIDE.U32 UR4, UR4, UR5, URZ ;  /* 0x00000005040472a5 */ /* 0x000fc8000f8e003f */
[----:B------:R-:W-:Y:S02]  /*08d0*/  UIMAD.WIDE.U32 UR38, UR4, UR6, URZ ;  /* 0x00000006042672a5 */ /* 0x000fe4000f8e003f */
[----:B------:R-:W-:-:S04]  /*08e0*/  UIMAD UR41, UR5, UR6, URZ ;  /* 0x00000006052972a4 */ /* 0x000fc8000f8e023f */
[----:B------:R-:W-:Y:S01]  /*08f0*/  UIADD3 UR41, UR39, UR41, URZ ;  /* 0x0000002927297290 */ /* 0x000fe2000fffe03f */
[----:B-1----:R-:W-:-:S04]  /*0900*/  @P1 IMAD.WIDE.U32 R16, R17, UR8, R4 ;  /* 0x0000000811101c25 */ /* 0x002fc8000f8e0004 */
[----:B------:R-:W-:Y:S02]  /*0910*/  @P1 IMAD.IADD R17, R17, 0x1, R15 ;  /* 0x0000000111111824 */ /* 0x000fe400078e020f */
[----:B--2---:R-:W-:-:S04]  /*0920*/  @!P1 IMAD.WIDE.U32 R10, R4, R13, R10 ;  /* 0x0000000d040a9225 */ /* 0x004fc800078e000a */
[----:B------:R-:W-:Y:S02]  /*0930*/  @!P1 IMAD.MOV.U32 R16, RZ, RZ, R10 ;  /* 0x000000ffff109224 */ /* 0x000fe400078e000a */
[----:B------:R-:W-:Y:S01]  /*0940*/  @!P1 IMAD.MOV.U32 R17, RZ, RZ, R11 ;  /* 0x000000ffff119224 */ /* 0x000fe200078e000b */
[----:B------:R-:W-:Y:S06]  /*0950*/  @!P2 BRA `(.L_x_5) ;  /* 0x00000000000ca947 */ /* 0x000fec0003800000 */
[----:B------:R-:W-:Y:S01]  /*0960*/  UCGABAR_WAIT ;  /* 0x0000000000007dc7 */ /* 0x000fe20008000000 */
[----:B------:R-:W-:Y:S01]  /*0970*/  CCTL.IVALL ;  /* 0x00000000ff00798f */ /* 0x000fe20002000000 */
[----:B------:R-:W-:Y:S05]  /*0980*/  BRA `(.L_x_6) ;  /* 0x0000000000047947 */ /* 0x000fea0003800000 */
.L_x_5:
[----:B------:R-:W-:Y:S06]  /*0990*/  BAR.SYNC.DEFER_BLOCKING 0x0 ;  /* 0x0000000000007b1d */ /* 0x000fec0000010000 */
.L_x_6:
[----:B------:R-:W-:Y:S05]  /*09a0*/  @!P3 BRA `(.L_x_7) ;  /* 0x000000700094b947 */ /* 0x000fea0003800000 */
[----:B------:R-:W-:-:S13]  /*09b0*/  ISETP.GT.U32.AND P0, PT, R8, 0x1, PT ;  /* 0x000000010800780c */ /* 0x000fda0003f04070 */
[----:B------:R-:W-:Y:S05]  /*09c0*/  @P0 EXIT ;  /* 0x000000000000094d */ /* 0x000fea0003800000 */
[----:B------:R-:W-:Y:S01]  /*09d0*/  ULDC.64 UR4, c[0x0][0x650] ;  /* 0x0001940000047ab9 */ /* 0x000fe20000000a00 */
[----:B------:R-:W-:Y:S01]  /*09e0*/  PRMT R3, RZ, 0x7610, R3 ;  /* 0x00007610ff037816 */ /* 0x000fe20000000003 */
[----:B------:R-:W-:Y:S01]  /*09f0*/  IMAD.MOV.U32 R111, RZ, RZ, -0x1 ;  /* 0xffffffffff6f7424 */ /* 0x000fe200078e00ff */
[----:B------:R-:W-:Y:S01]  /*0a00*/  ISETP.GE.U32.AND P0, PT, R16, UR4, PT ;  /* 0x0000000410007c0c */ /* 0x000fe2000bf06070 */
[----:B------:R-:W-:Y:S02]  /*0a10*/  IMAD.MOV.U32 R103, RZ, RZ, -0x1 ;  /* 0xffffffffff677424 */ /* 0x000fe400078e00ff */
[----:B------:R-:W-:Y:S01]  /*0a20*/  IMAD.MOV.U32 R23, RZ, RZ, -0x1 ;  /* 0xffffffffff177424 */ /* 0x000fe200078e00ff */
[----:B------:R-:W-:-:S13]  /*0a30*/  ISETP.GE.U32.AND.EX P0, PT, R17, UR5, PT, P0 ;  /* 0x0000000511007c0c */ /* 0x000fda000bf06100 */
[----:B------:R-:W-:Y:S05]  /*0a40*/  @P0 BRA `(.L_x_8) ;  /* 0x00000004002c0947 */ /* 0x000fea0003800000 */
[----:B------:R-:W0:Y:S01]  /*0a50*/  LDC.64 R26, c[0x0][0x628] ;  /* 0x00018a00ff1a7b82 */ /* 0x000e220000000a00 */
[----:B------:R-:W-:Y:S02]  /*0a60*/  IMAD.MOV.U32 R10, RZ, RZ, R16 ;  /* 0x000000ffff0a7224 */ /* 0x000fe400078e0010 */
[----:B------:R-:W-:-:S05]  /*0a70*/  IMAD.MOV.U32 R11, RZ, RZ, R17 ;  /* 0x000000ffff0b7224 */ /* 0x000fca00078e0011 */
[----:B------:R-:W1:Y:S08]  /*0a80*/  LDC R8, c[0x0][0x630] ;  /* 0x00018c00ff087b82 */ /* 0x000e700000000800 */
[----:B------:R-:W2:Y:S01]  /*0a90*/  LDC.64 R28, c[0x0][0x620] ;  /* 0x00018800ff1c7b82 */ /* 0x000ea20000000a00 */
[----:B0-----:R-:W-:-:S04]  /*0aa0*/  ISETP.NE.U32.AND P0, PT, R26, RZ, PT ;  /* 0x000000ff1a00720c */ /* 0x001fc80003f05070 */
[----:B------:R-:W-:-:S13]  /*0ab0*/  ISETP.NE.AND.EX P0, PT, R27, RZ, PT, P0 ;  /* 0x000000ff1b00720c */ /* 0x000fda0003f05300 */
[----:B-12---:R-:W-:Y:S05]  /*0ac0*/  @!P0 BRA `(.L_x_9) ;  /* 0x0000000000288947 */ /* 0x006fea0003800000 */
[----:B------:R-:W0:Y:S02]  /*0ad0*/  LDC R3, c[0x0][0x634] ;  /* 0x00018d00ff037b82 */ /* 0x000e240000000800 */
[----:B0-----:R-:W-:-:S05]  /*0ae0*/  IADD3 R3, P0, R16, R3, RZ ;  /* 0x0000000310037210 */ /* 0x001fca0007f1e0ff */
[----:B------:R-:W-:-:S04]  /*0af0*/  IMAD.X R21, RZ, RZ, R17, P0 ;  /* 0x000000ffff157224 */ /* 0x000fc800000e0611 */
[----:B------:R-:W-:-:S04]  /*0b00*/  IMAD.WIDE.U32 R10, R21, R26, RZ ;  /* 0x0000001a150a7225 */ /* 0x000fc800078e00ff */
[----:B------:R-:W-:-:S04]  /*0b10*/  IMAD.WIDE.U32 R12, P0, R3, R27, R10 ;  /* 0x0000001b030c7225 */ /* 0x000fc8000780000a */
[----:B------:R-:W-:-:S04]  /*0b20*/  IMAD.WIDE.U32 R10, R3, R26, RZ ;  /* 0x0000001a030a7225 */ /* 0x000fc800078e00ff */
[----:B------:R-:W-:Y:S01]  /*0b30*/  IMAD.X R15, RZ, RZ, RZ, P0 ;  /* 0x000000ffff0f7224 */ /* 0x000fe200000e06ff */
[----:B------:R-:W-:Y:S01]  /*0b40*/  IADD3 RZ, P0, R11, R12, RZ ;  /* 0x0000000c0bff7210 */ /* 0x000fe20007f1e0ff */
[----:B------:R-:W-:-:S04]  /*0b50*/  IMAD.MOV.U32 R14, RZ, RZ, R13 ;  /* 0x000000ffff0e7224 */ /* 0x000fc800078e000d */
[----:B------:R-:W-:-:S08]  /*0b60*/  IMAD.WIDE.U32.X R10, R21, R27, R14, P0 ;  /* 0x0000001b150a7225 */ /* 0x000fd000000e040e */
.L_x_9:
[----:B------:R-:W0:Y:S01]  /*0b70*/  LDC.64 R32, c[0x0][0x640] ;  /* 0x00019000ff207b82 */ /* 0x000e220000000a00 */
[--C-:B------:R-:W-:Y:S01]  /*0b80*/  SHF.R.U64 R27, R10, R8, R11.reuse ;  /* 0x000000080a1b7219 */ /* 0x100fe2000000120b */
[----:B------:R-:W-:Y:S01]  /*0b90*/  IMAD R31, R9, R24, R4 ;  /* 0x00000018091f7224 */ /* 0x000fe200078e0204 */
[----:B------:R-:W-:Y:S01]  /*0ba0*/  SHF.R.U32.HI R3, RZ, R8, R11 ;  /* 0x00000008ff037219 */ /* 0x000fe2000001160b */
[----:B------:R-:W-:Y:S01]  /*0bb0*/  IMAD.MOV.U32 R23, RZ, RZ, 0x1 ;  /* 0x00000001ff177424 */ /* 0x000fe200078e00ff */
[----:B------:R-:W-:-:S03]  /*0bc0*/  IADD3 R5, P0, RZ, -R27, RZ ;  /* 0x8000001bff057210 */ /* 0x000fc60007f1e0ff */
[----:B------:R-:W1:Y:S02]  /*0bd0*/  LDC R12, c[0x0][0x618] ;  /* 0x00018600ff0c7b82 */ /* 0x000e640000000800 */
[----:B------:R-:W-:Y:S02]  /*0be0*/  IMAD.X R3, RZ, RZ, ~R3, P0 ;  /* 0x000000ffff037224 */ /* 0x000fe400000e0e03 */
[----:B------:R-:W-:-:S04]  /*0bf0*/  IMAD.WIDE.U32 R10, R5, R28, R16 ;  /* 0x0000001c050a7225 */ /* 0x000fc800078e0010 */
[----:B------:R-:W2:Y:S01]  /*0c00*/  LDC R20, c[0x0][0x608] ;  /* 0x00018200ff147b82 */ /* 0x000ea20000000800 */
[----:B------:R-:W-:Y:S02]  /*0c10*/  IMAD R8, R3, R28, RZ ;  /* 0x0000001c03087224 */ /* 0x000fe400078e02ff */
[----:B------:R-:W-:Y:S02]  /*0c20*/  IMAD.MOV.U32 R3, RZ, RZ, -0x1 ;  /* 0xffffffffff037424 */ /* 0x000fe400078e00ff */
[----:B------:R-:W-:-:S03]  /*0c30*/  IMAD R5, R5, R29, R8 ;  /* 0x0000001d05057224 */ /* 0x000fc600078e0208 */
[----:B------:R-:W3:Y:S01]  /*0c40*/  LDC R30, c[0x0][0x658] ;  /* 0x00019600ff1e7b82 */ /* 0x000ee20000000800 */
[----:B------:R-:W-:Y:S01]  /*0c50*/  IMAD.IADD R5, R11, 0x1, R5 ;  /* 0x000000010b057824 */ /* 0x000fe200078e0205 */
[----:B0-----:R-:W-:-:S04]  /*0c60*/  ISETP.NE.U32.AND P0, PT, R32, RZ, PT ;  /* 0x000000ff2000720c */ /* 0x001fc80003f05070 */
[----:B------:R-:W-:Y:S02]  /*0c70*/  ISETP.NE.AND.EX P0, PT, R33, RZ, PT, P0 ;  /* 0x000000ff2100720c */ /* 0x000fe40003f05300 */
[----:B------:R-:W0:Y:S01]  /*0c80*/  LDC R26, c[0x0][0x600] ;  /* 0x00018000ff1a7b82 */ /* 0x000e220000000800 */
[-CC-:B-1----:R-:W-:Y:S02]  /*0c90*/  SHF.R.U64 R14, R10, R12.reuse, R5.reuse ;  /* 0x0000000c0a0e7219 */ /* 0x182fe40000001205 */
[----:B------:R-:W-:-:S05]  /*0ca0*/  SHF.R.U32.HI R5, RZ, R12, R5 ;  /* 0x0000000cff057219 */ /* 0x000fca0000011605 */
[----:B------:R-:W1:Y:S01]  /*0cb0*/  LDC R15, c[0x0][0x648] ;  /* 0x00019200ff0f7b82 */ /* 0x000e620000000800 */
[-CC-:B--2---:R-:W-:Y:S02]  /*0cc0*/  SHF.R.U64 R29, R14, R20.reuse, R5.reuse ;  /* 0x000000140e1d7219 */ /* 0x184fe40000001205 */
[----:B------:R-:W-:-:S05]  /*0cd0*/  SHF.R.U32.HI R5, RZ, R20, R5 ;  /* 0x00000014ff057219 */ /* 0x000fca0000011605 */
[----:B------:R-:W2:Y:S01]  /*0ce0*/  LDC R21, c[0x0][0x638] ;  /* 0x00018e00ff157b82 */ /* 0x000ea20000000800 */
[-CC-:B---3--:R-:W-:Y:S02]  /*0cf0*/  SHF.R.U64 R20, R29, R30.reuse, R5.reuse ;  /* 0x0000001e1d147219 */ /* 0x188fe40000001205 */
[-C--:B------:R-:W-:Y:S02]  /*0d00*/  SHF.L.U32 R3, R3, R30.reuse, RZ ;  /* 0x0000001e03037219 */ /* 0x080fe400000006ff */
[----:B------:R-:W-:Y:S01]  /*0d10*/  SHF.R.U32.HI R5, RZ, R30, R5 ;  /* 0x0000001eff057219 */ /* 0x000fe20000011605 */
[----:B------:R-:W-:Y:S01]  /*0d20*/  IMAD.MOV.U32 R4, RZ, RZ, R20 ;  /* 0x000000ffff047224 */ /* 0x000fe200078e0014 */
[----:B------:R-:W-:Y:S01]  /*0d30*/  LOP3.LUT R12, RZ, R3, RZ, 0x33, !PT ;  /* 0x00000003ff0c7212 */ /* 0x000fe200078e33ff */
[----:B------:R-:W3:Y:S01]  /*0d40*/  LDC R25, c[0x0][0x610] ;  /* 0x00018400ff197b82 */ /* 0x000ee20000000800 */
[----:B------:R-:W-:Y:S05]  /*0d50*/  @!P0 BRA `(.L_x_10) ;  /* 0x0000000000288947 */ /* 0x000fea0003800000 */
[----:B------:R-:W4:Y:S02]  /*0d60*/  LDC R3, c[0x0][0x64c] ;  /* 0x00019300ff037b82 */ /* 0x000f240000000800 */
[----:B----4-:R-:W-:-:S05]  /*0d70*/  IADD3 R3, P0, R20, R3, RZ ;  /* 0x0000000314037210 */ /* 0x010fca0007f1e0ff */
        /* <DEDUP_REMOVED lines=8> */
.L_x_10:
[----:B-1----:R-:W-:Y:S01]  /*0e00*/  SHF.R.U64 R4, R4, R15, R5 ;  /* 0x0000000f04047219 */ /* 0x002fe20000001205 */
[----:B0-----:R-:W-:Y:S01]  /*0e10*/  VIADD R5, R26, 0xffffffff ;  /* 0xffffffff1a057836 */ /* 0x001fe20000000000 */
[----:B------:R-:W-:Y:S01]  /*0e20*/  SHF.L.U32 R3, R23, R30, RZ ;  /* 0x0000001e17037219 */ /* 0x000fe200000006ff */
[----:B------:R-:W-:Y:S01]  /*0e30*/  IMAD.MOV.U32 R23, RZ, RZ, R27 ;  /* 0x000000ffff177224 */ /* 0x000fe200078e001b */
[----:B------:R-:W-:Y:S01]  /*0e40*/  LOP3.LUT R12, R29, R12, RZ, 0xc0, !PT ;  /* 0x0000000c1d0c7212 */ /* 0x000fe200078ec0ff */
[----:B------:R-:W-:Y:S01]  /*0e50*/  IMAD.MOV R8, RZ, RZ, -R4 ;  /* 0x000000ffff087224 */ /* 0x000fe200078e0a04 */
[----:B------:R-:W-:Y:S02]  /*0e60*/  SEL R6, R6, R31, !P1 ;  /* 0x0000001f06067207 */ /* 0x000fe40004800000 */
[----:B------:R-:W-:Y:S01]  /*0e70*/  LOP3.LUT R5, R14, R5, RZ, 0xc0, !PT ;  /* 0x000000050e057212 */ /* 0x000fe200078ec0ff */
[----:B------:R-:W-:Y:S02]  /*0e80*/  IMAD R9, R3, R4, R12 ;  /* 0x0000000403097224 */ /* 0x000fe400078e020c */
[----:B--2---:R-:W-:-:S02]  /*0e90*/  IMAD R3, R8, R21, R20 ;  /* 0x0000001508037224 */ /* 0x004fc400078e0214 */
[----:B---3--:R-:W-:Y:S02]  /*0ea0*/  IMAD R6, R9, R25, R6 ;  /* 0x0000001909067224 */ /* 0x008fe400078e0206 */
[----:B------:R-:W-:Y:S02]  /*0eb0*/  IMAD R111, R3, R26, R5 ;  /* 0x0000001a036f7224 */ /* 0x000fe400078e0205 */
[----:B------:R-:W-:-:S03]  /*0ec0*/  IMAD.MOV.U32 R4, RZ, RZ, 0x1 ;  /* 0x00000001ff047424 */ /* 0x000fc600078e00ff */
[----:B------:R-:W-:Y:S02]  /*0ed0*/  SEL R103, R111, R6, !P1 ;  /* 0x000000066f677207 */ /* 0x000fe40004800000 */
[----:B------:R-:W-:Y:S02]  /*0ee0*/  PRMT R3, R4, 0x7610, R3 ;  /* 0x0000761004037816 */ /* 0x000fe40000000003 */
[----:B------:R-:W-:-:S07]  /*0ef0*/  SEL R111, R6, R111, !P1 ;  /* 0x0000006f066f7207 */ /* 0x000fce0004800000 */
.L_x_8:
[----:B------:R-:W-:-:S08]  /*0f00*/  NOP ;  /* 0x0000000000007918 */ /* 0x000fd00000000000 */
[----:B------:R-:W0:Y:S02]  /*0f10*/  USETMAXREG.TRY_ALLOC.CTAPOOL UP0, 0xe8 ;  /* 0x000000e8000079c8 */ /* 0x000e240008000600 */
[----:B0-----:R-:W-:-:S13]  /*0f20*/  PLOP3.LUT P0, PT, PT, PT, UP0, 0x80, 0x0 ;  /* 0x000000000000781c */ /* 0x001fda0003f0f008 */
[----:B------:R-:W-:Y:S05]  /*0f30*/  @!P0 BRA `(.L_x_8) ;  /* 0xfffffffc00f08947 */ /* 0x000fea000383ffff */
[----:B------:R-:W-:Y:S01]  /*0f40*/  ULDC.64 UR4, c[0x0][0x598] ;  /* 0x0001660000047ab9 */ /* 0x000fe20000000a00 */
[----:B------:R-:W-:Y:S01]  /*0f50*/  ULDC.64 UR36, c[0x0][0x208] ;  /* 0x0000820000247ab9 */ /* 0x000fe20000000a00 */
[----:B------:R-:W-:-:S04]  /*0f60*/  ISETP.NE.U32.AND P0, PT, RZ, UR4, PT ;  /* 0x00000004ff007c0c */ /* 0x000fc8000bf05070 */
[----:B------:R-:W-:-:S13]  /*0f70*/  ISETP.NE.AND.EX P0, PT, RZ, UR5, PT, P0 ;  /* 0x00000005ff007c0c */ /* 0x000fda000bf05300 */
[----:B------:R-:W-:Y:S05]  /*0f80*/  @!P0 BRA `(.L_x_11) ;  /* 0x00000000001c8947 */ /* 0x000fea0003800000 */
[----:B------:R-:W0:Y:S02]  /*0f90*/  LDC.64 R4, c[0x0][0x598] ;  /* 0x00016600ff047b82 */ /* 0x000e240000000a00 */
[----:B0-----:R-:W2:Y:S02]  /*0fa0*/  LDG.E.64 R4, desc[UR36][R4.64] ;  /* 0x0000002404047981 */ /* 0x001ea4000c1e1b00 */
[----:B--2---:R-:W-:-:S04]  /*0fb0*/  ISETP.NE.U32.AND P0, PT, R4, RZ, PT ;  /* 0x000000ff0400720c */ /* 0x004fc80003f05070 */
[----:B------:R-:W-:-:S13]  /*0fc0*/  ISETP.NE.AND.EX P0, PT, R5, RZ, PT, P0 ;  /* 0x000000ff0500720c */ /* 0x000fda0003f05300 */
[----:B------:R-:W-:Y:S05]  /*0fd0*/  @!P0 BRA `(.L_x_11) ;  /* 0x0000000000088947 */ /* 0x000fea0003800000 */
[----:B------:R0:W5:Y:S01]  /*0fe0*/  LD.E R90, desc[UR36][R4.64] ;  /* 0x00000024045a7980 */ /* 0x000162000c101900 */
[----:B------:R-:W-:Y:S05]  /*0ff0*/  BRA `(.L_x_12) ;  /* 0x0000000000247947 */ /* 0x000fea0003800000 */
.L_x_11:
[----:B------:R-:W-:Y:S02]  /*1000*/  ULDC.64 UR4, c[0x0][0x588] ;  /* 0x0001620000047ab9 */ /* 0x000fe40000000a00 */
[----:B------:R-:W-:-:S04]  /*1010*/  ISETP.NE.U32.AND P0, PT, RZ, UR4, PT ;  /* 0x00000004ff007c0c */ /* 0x000fc8000bf05070 */
[----:B------:R-:W-:-:S13]  /*1020*/  ISETP.NE.AND.EX P0, PT, RZ, UR5, PT, P0 ;  /* 0x00000005ff007c0c */ /* 0x000fda000bf05300 */
[----:B------:R-:W-:Y:S05]  /*1030*/  @!P0 BRA `(.L_x_13) ;  /* 0x00000000000c8947 */ /* 0x000fea0003800000 */
[----:B------:R-:W0:Y:S02]  /*1040*/  LDC.64 R90, c[0x0][0x588] ;  /* 0x00016200ff5a7b82 */ /* 0x000e240000000a00 */
[----:B0-----:R1:W5:Y:S01]  /*1050*/  LDG.E R90, desc[UR36][R90.64] ;  /* 0x000000245a5a7981 */ /* 0x001362000c1e1900 */
[----:B------:R-:W-:Y:S05]  /*1060*/  BRA `(.L_x_12) ;  /* 0x0000000000087947 */ /* 0x000fea0003800000 */
.L_x_13:
[----:B------:R-:W-:Y:S02]  /*1070*/  ULDC UR4, c[0x0][0x580] ;  /* 0x0001600000047ab9 */ /* 0x000fe40000000800 */
[----:B------:R-:W-:-:S07]  /*1080*/  IMAD.U32 R90, RZ, RZ, UR4 ;  /* 0x00000004ff5a7e24 */ /* 0x000fce000f8e00ff */
.L_x_12:
[----:B------:R-:W-:Y:S02]  /*1090*/  ULDC.64 UR4, c[0x0][0x5a0] ;  /* 0x0001680000047ab9 */ /* 0x000fe40000000a00 */
[----:B------:R-:W-:-:S04]  /*10a0*/  ISETP.NE.U32.AND P0, PT, RZ, UR4, PT ;  /* 0x00000004ff007c0c */ /* 0x000fc8000bf05070 */
[----:B------:R-:W-:-:S13]  /*10b0*/  ISETP.NE.AND.EX P0, PT, RZ, UR5, PT, P0 ;  /* 0x00000005ff007c0c */ /* 0x000fda000bf05300 */
[----:B------:R-:W-:Y:S05]  /*10c0*/  @!P0 BRA `(.L_x_14) ;  /* 0x00000000001c8947 */ /* 0x000fea0003800000 */
[----:B0-----:R-:W0:Y:S02]  /*10d0*/  LDC.64 R4, c[0x0][0x5a0] ;  /* 0x00016800ff047b82 */ /* 0x001e240000000a00 */
[----:B0-----:R-:W2:Y:S02]  /*10e0*/  LDG.E.64 R4, desc[UR36][R4.64] ;  /* 0x0000002404047981 */ /* 0x001ea4000c1e1b00 */
[----:B--2---:R-:W-:-:S04]  /*10f0*/  ISETP.NE.U32.AND P0, PT, R4, RZ, PT ;  /* 0x000000ff0400720c */ /* 0x004fc80003f05070 */
[----:B------:R-:W-:-:S13]  /*1100*/  ISETP.NE.AND.EX P0, PT, R5, RZ, PT, P0 ;  /* 0x000000ff0500720c */ /* 0x000fda0003f05300 */
[----:B------:R-:W-:Y:S05]  /*1110*/  @!P0 BRA `(.L_x_14) ;  /* 0x0000000000088947 */ /* 0x000fea0003800000 */
[----:B-1----:R0:W5:Y:S01]  /*1120*/  LD.E R91, desc[UR36][R4.64] ;  /* 0x00000024045b7980 */ /* 0x002162000c101900 */
[----:B------:R-:W-:Y:S05]  /*1130*/  BRA `(.L_x_15) ;  /* 0x0000000000247947 */ /* 0x000fea0003800000 */
.L_x_14:
[----:B------:R-:W-:Y:S02]  /*1140*/  ULDC.64 UR4, c[0x0][0x590] ;  /* 0x0001640000047ab9 */ /* 0x000fe40000000a00 */
[----:B------:R-:W-:-:S04]  /*1150*/  ISETP.NE.U32.AND P0, PT, RZ, UR4, PT ;  /* 0x00000004ff007c0c */ /* 0x000fc8000bf05070 */
[----:B------:R-:W-:-:S13]  /*1160*/  ISETP.NE.AND.EX P0, PT, RZ, UR5, PT, P0 ;  /* 0x00000005ff007c0c */ /* 0x000fda000bf05300 */
[----:B------:R-:W-:Y:S05]  /*1170*/  @!P0 BRA `(.L_x_16) ;  /* 0x00000000000c8947 */ /* 0x000fea0003800000 */
[----:B0-----:R-:W1:Y:S02]  /*1180*/  LDC.64 R4, c[0x0][0x590] ;  /* 0x00016400ff047b82 */ /* 0x001e640000000a00 */
[----:B-1----:R1:W5:Y:S01]  /*1190*/  LDG.E R91, desc[UR36][R4.64] ;  /* 0x00000024045b7981 */ /* 0x002362000c1e1900 */
[----:B------:R-:W-:Y:S05]  /*11a0*/  BRA `(.L_x_15) ;  /* 0x0000000000087947 */ /* 0x000fea0003800000 */
.L_x_16:
[----:B------:R-:W-:Y:S02]  /*11b0*/  ULDC UR4, c[0x0][0x584] ;  /* 0x0001610000047ab9 */ /* 0x000fe40000000800 */
[----:B-1----:R-:W-:-:S07]  /*11c0*/  IMAD.U32 R91, RZ, RZ, UR4 ;  /* 0x00000004ff5b7e24 */ /* 0x002fce000f8e00ff */
.L_x_15:
[----:B------:R-:W-:-:S13]  /*11d0*/  LOP3.LUT P0, RZ, R3, 0xff, RZ, 0xc0, !PT ;  /* 0x000000ff03ff7812 */ /* 0x000fda000780c0ff */
[----:B------:R-:W-:Y:S05]  /*11e0*/  @!P0 EXIT ;  /* 0x000000000000894d */ /* 0x000fea0003800000 */
[----:B------:R-:W2:Y:S01]  /*11f0*/  LDC R93, c[0x0][0x658] ;  /* 0x00019600ff5d7b82 */ /* 0x000ea20000000800 */
[----:B------:R-:W-:Y:S01]  /*1200*/  LOP3.LUT R7, R7, 0x1, RZ, 0xc0, !PT ;  /* 0x0000000107077812 */ /* 0x000fe200078ec0ff */
[----:B------:R-:W-:Y:S01]  /*1210*/  ULDC.64 UR6, c[0x0][0x288] ;  /* 0x0000a20000067ab9 */ /* 0x000fe20000000a00 */
[----:B------:R-:W-:Y:S01]  /*1220*/  SHF.R.U32.HI R3, RZ, 0x2, R98 ;  /* 0x00000002ff037819 */ /* 0x000fe20000011662 */
[----:B------:R-:W-:Y:S01]  /*1230*/  UIADD3 UR4, UR7, 0x7f, URZ ;  /* 0x0000007f07047890 */ /* 0x000fe2000fffe03f */
[----:B------:R-:W-:Y:S01]  /*1240*/  SHF.R.U32.HI R0, RZ, 0x1, R0 ;  /* 0x00000001ff007819 */ /* 0x000fe20000011600 */
[----:B------:R-:W-:Y:S01]  /*1250*/  IMAD.SHL.U32 R88, R7, 0x40, RZ ;  /* 0x0000004007587824 */ /* 0x000fe200078e00ff */
[----:B------:R-:W-:Y:S01]  /*1260*/  LOP3.LUT R3, R3, 0x7, RZ, 0xc0, !PT ;  /* 0x0000000703037812 */ /* 0x000fe200078ec0ff */
[----:B------:R-:W3:Y:S01]  /*1270*/  LDC.64 R96, c[0x0][0x5c8] ;  /* 0x00017200ff607b82 */ /* 0x000ee20000000a00 */
[----:B------:R-:W-:Y:S01]  /*1280*/  USHF.R.S32.HI UR5, URZ, 0x1f, UR4 ;  /* 0x0000001f3f057899 */ /* 0x000fe20008011404 */
[----:B------:R-:W-:Y:S01]  /*1290*/  LOP3.LUT R0, R0, 0x30, RZ, 0xc0, !PT ;  /* 0x0000003000007812 */ /* 0x000fe200078ec0ff */
[----:B------:R-:W-:Y:S01]  /*12a0*/  IMAD.MOV.U32 R6, RZ, RZ, 0x1 ;  /* 0x00000001ff067424 */ /* 0x000fe200078e00ff */
[--C-:B------:R-:W-:Y:S01]  /*12b0*/  LOP3.LUT R88, R88, 0x40, R3.reuse, 0xe2, !PT ;  /* 0x0000004058587812 */ /* 0x100fe200078ee203 */
[----:B------:R-:W-:Y:S01]  /*12c0*/  ULEA.HI UR5, UR5, UR4, URZ, 0x7 ;  /* 0x0000000405057291 */ /* 0x000fe2000f8f383f */
[-C--:B01----:R-:W-:Y:S01]  /*12d0*/  IADD3 R4, RZ, -R0.reuse, -R3 ;  /* 0x80000000ff047210 */ /* 0x083fe20007ffe803 */
[----:B------:R-:W-:Y:S01]  /*12e0*/  IMAD.U32 R5, RZ, RZ, UR6 ;  /* 0x00000006ff057e24 */ /* 0x000fe2000f8e00ff */
[----:B------:R-:W0:Y:S01]  /*12f0*/  LDC R100, c[0x0][0x600] ;  /* 0x00018000ff647b82 */ /* 0x000e220000000800 */
[----:B------:R-:W-:Y:S01]  /*1300*/  LOP3.LUT R88, R88, R0, RZ, 0xfc, !PT ;  /* 0x0000000058587212 */ /* 0x000fe200078efcff */
[----:B------:R-:W-:Y:S01]  /*1310*/  IMAD.MOV.U32 R0, RZ, RZ, -0x1 ;  /* 0xffffffffff007424 */ /* 0x000fe200078e00ff */
[----:B------:R-:W-:Y:S01]  /*1320*/  USHF.R.S32.HI UR43, URZ, 0x7, UR5 ;  /* 0x000000073f2b7899 */ /* 0x000fe20008011405 */
[C---:B------:R-:W-:Y:S01]  /*1330*/  LOP3.LUT R92, R98.reuse, 0x3, RZ, 0xc0, !PT ;  /* 0x00000003625c7812 */ /* 0x040fe200078ec0ff */
[----:B------:R-:W-:Y:S01]  /*1340*/  IMAD R4, R7, -0x40, R4 ;  /* 0xffffffc007047824 */ /* 0x000fe200078e0204 */
[----:B------:R-:W-:Y:S01]  /*1350*/  LOP3.LUT R99, R98, 0x80, RZ, 0xc0, !PT ;  /* 0x0000008062637812 */ /* 0x000fe200078ec0ff */
[----:B------:R-:W-:Y:S01]  /*1360*/  UISETP.LT.AND UP0, UPT, UR43, 0x1, UPT ;  /* 0x000000012b00788c */ /* 0x000fe2000bf01270 */
[-C--:B--2---:R-:W-:Y:S01]  /*1370*/  SHF.L.U32 R0, R0, R93.reuse, RZ ;  /* 0x0000005d00007219 */ /* 0x084fe200000006ff */
[----:B------:R-:W-:Y:S01]  /*1380*/  ULDC UR4, c[0x0][0x284] ;  /* 0x0000a10000047ab9 */ /* 0x000fe20000000800 */
[----:B------:R-:W-:Y:S01]  /*1390*/  IMAD R92, R92, -0x2, R5 ;  /* 0xfffffffe5c5c7824 */ /* 0x000fe200078e0205 */
[----:B------:R-:W-:Y:S01]  /*13a0*/  USEL UR44, UR43, 0x1, UP0 ;  /* 0x000000012b2c7887 */ /* 0x000fe20008000000 */
[----:B------:R-:W-:Y:S01]  /*13b0*/  SHF.L.U32 R93, R6, R93, RZ ;  /* 0x0000005d065d7219 */ /* 0x000fe200000006ff */
[----:B------:R-:W-:Y:S01]  /*13c0*/  IMAD.SHL.U32 R98, R98, 0x2, RZ ;  /* 0x0000000262627824 */ /* 0x000fe200078e00ff */
[----:B------:R-:W-:Y:S01]  /*13d0*/  LOP3.LUT R118, R18, 0x1, RZ, 0xfc, !PT ;  /* 0x0000000112767812 */ /* 0x000fe200078efcff */
[----:B------:R-:W-:Y:S01]  /*13e0*/  VIADD R102, R4, UR4 ;  /* 0x0000000404667c36 */ /* 0x000fe20008000000 */
[C-C-:B---3--:R-:W-:Y:S01]  /*13f0*/  SHF.L.U64.HI R94, R96.reuse, 0x7, R97.reuse ;  /* 0x00000007605e7819 */ /* 0x148fe20000010261 */
[----:B------:R-:W-:Y:S01]  /*1400*/  IMAD.MOV.U32 R89, RZ, RZ, RZ ;  /* 0x000000ffff597224 */ /* 0x000fe200078e00ff */
[C---:B------:R-:W-:Y:S01]  /*1410*/  SHF.L.U64.HI R95, R96.reuse, 0x3, R97 ;  /* 0x00000003605f7819 */ /* 0x040fe20000010261 */
[C---:B------:R-:W-:Y:S01]  /*1420*/  IMAD.SHL.U32 R97, R96.reuse, 0x80, RZ ;  /* 0x0000008060617824 */ /* 0x040fe200078e00ff */
[----:B------:R-:W-:Y:S01]  /*1430*/  SHF.R.U32.HI R99, RZ, 0x7, R99 ;  /* 0x00000007ff637819 */ /* 0x000fe20000011663 */
[----:B------:R-:W-:Y:S01]  /*1440*/  IMAD.SHL.U32 R96, R96, 0x8, RZ ;  /* 0x0000000860607824 */ /* 0x000fe200078e00ff */
[----:B------:R-:W-:Y:S01]  /*1450*/  LOP3.LUT R101, RZ, R0, RZ, 0x33, !PT ;  /* 0x00000000ff657212 */ /* 0x000fe200078e33ff */
[----:B------:R-:W-:Y:S01]  /*1460*/  UIADD3 UR44, UR43, -UR44, URZ ;  /* 0x8000002c2b2c7290 */ /* 0x000fe2000fffe03f */
[----:B0-----:R-:W-:Y:S01]  /*1470*/  VIADD R100, R100, 0xffffffff ;  /* 0xffffffff64647836 */ /* 0x001fe20000000000 */
[----:B------:R-:W-:Y:S01]  /*1480*/  UMOV UR40, URZ ;  /* 0x0000003f00287c82 */ /* 0x000fe20008000000 */
[----:B------:R-:W-:-:S09]  /*1490*/  UMOV UR42, URZ ;  /* 0x0000003f002a7c82 */ /* 0x000fd20008000000 */
.L_x_160:
[----:B0-----:R-:W0:Y:S01]  /*14a0*/  SHFL.IDX PT, R0, R99, RZ, 0x1f ;  /* 0x00001fff63007589 */ /* 0x001e2200000e0000 */
[----:B-1----:R-:W1:Y:S01]  /*14b0*/  S2UR UR7, SR_CgaCtaId ;  /* 0x00000000000779c3 */ /* 0x002e620000008800 */
[----:B------:R-:W-:Y:S01]  /*14c0*/  UMOV UR6, 0x400 ;  /* 0x0000040000067882 */ /* 0x000fe20000000000 */
[----:B0-----:R-:W-:Y:S01]  /*14d0*/  R2UR UR4, R0 ;  /* 0x00000000000472ca */ /* 0x001fe200000e0000 */
[----:B-1----:R-:W-:-:S12]  /*14e0*/  ULEA UR6, UR7, UR6, 0x18 ;  /* 0x0000000607067291 */ /* 0x002fd8000f8ec03f */
[----:B------:R-:W-:-:S04]  /*14f0*/  ULEA.HI UR5, UR4, UR4, URZ, 0x1 ;  /* 0x0000000404057291 */ /* 0x000fc8000f8f083f */
[----:B------:R-:W-:-:S04]  /*1500*/  ULOP3.LUT UR5, UR5, 0x7fffe, URZ, 0xc0, !UPT ;  /* 0x0007fffe05057892 */ /* 0x000fc8000f8ec03f */
[----:B------:R-:W-:-:S03]  /*1510*/  UIADD3 UR5, UR4, -UR5, URZ ;  /* 0x8000000504057290 */ /* 0x000fc6000fffe03f */
[----:B------:R-:W-:Y:S01]  /*1520*/  ULDC UR4, c[0x0][0x28c] ;  /* 0x0000a30000047ab9 */ /* 0x000fe20000000800 */
[----:B------:R-:W-:Y:S01]  /*1530*/  ULEA UR5, UR5, UR6, 0xd ;  /* 0x0000000605057291 */ /* 0x000fe2000f8e683f */
[----:B------:R-:W-:-:S03]  /*1540*/  ISETP.LT.AND P0, PT, RZ, UR4, PT ;  /* 0x00000004ff007c0c */ /* 0x000fc6000bf01270 */
[----:B------:R-:W-:-:S04]  /*1550*/  UIADD3 UR5, UR5, 0x100, URZ ;  /* 0x0000010005057890 */ /* 0x000fc8000fffe03f */
[----:B------:R-:W-:-:S04]  /*1560*/  USHF.R.U32.HI UR5, URZ, 0x4, UR5 ;  /* 0x000000043f057899 */ /* 0x000fc80008011605 */
[----:B------:R-:W-:-:S04]  /*1570*/  ULOP3.LUT UR5, UR5, 0x3fff, URZ, 0xc0, !UPT ;  /* 0x00003fff05057892 */ /* 0x000fc8000f8ec03f */
[----:B------:R-:W-:Y:S01]  /*1580*/  ULOP3.LUT UR45, UR5, 0x10000, URZ, 0xfc, !UPT ;  /* 0x00010000052d7892 */ /* 0x000fe2000f8efc3f */
[----:B--2345:R-:W-:Y:S11]  /*1590*/  @P0 BRA `(.L_x_17) ;  /* 0x0000000000400947 */ /* 0x03cff60003800000 */
[----:B------:R-:W-:Y:S01]  /*15a0*/  MOV R0, 0x0 ;  /* 0x0000000000007802 */ /* 0x000fe20000000f00 */
[----:B------:R-:W-:Y:S01]  /*15b0*/  ULDC.64 UR4, c[0x4][0x68] ;  /* 0x01001a0000047ab9 */ /* 0x000fe20000000a00 */
[----:B------:R-:W-:Y:S01]  /*15c0*/  ULDC.64 UR6, c[0x4][0x8] ;  /* 0x0100020000067ab9 */ /* 0x000fe20000000a00 */
[----:B------:R-:W-:Y:S01]  /*15d0*/  IMAD.U32 R4, RZ, RZ, UR4 ;  /* 0x00000004ff047e24 */ /* 0x000fe2000f8e00ff */
[----:B------:R0:W1:Y:S01]  /*15e0*/  LDC.64 R14, c[0x4][R0] ;  /* 0x01000000000e7b82 */ /* 0x0000620000000a00 */
[----:B------:R-:W-:Y:S01]  /*15f0*/  IMAD.U32 R5, RZ, RZ, UR5 ;  /* 0x00000005ff057e24 */ /* 0x000fe2000f8e00ff */
[----:B------:R-:W-:Y:S01]  /*1600*/  ULDC.64 UR4, c[0x4][0x70] ;  /* 0x01001c0000047ab9 */ /* 0x000fe20000000a00 */
[----:B------:R-:W-:Y:S02]  /*1610*/  IMAD.U32 R10, RZ, RZ, UR6 ;  /* 0x00000006ff0a7e24 */ /* 0x000fe4000f8e00ff */
[----:B------:R-:W-:Y:S02]  /*1620*/  IMAD.U32 R6, RZ, RZ, UR4 ;  /* 0x00000004ff067e24 */ /* 0x000fe4000f8e00ff */
[----:B------:R-:W-:-:S02]  /*1630*/  IMAD.U32 R7, RZ, RZ, UR5 ;  /* 0x00000005ff077e24 */ /* 0x000fc4000f8e00ff */
[----:B------:R-:W-:Y:S02]  /*1640*/  IMAD.U32 R11, RZ, RZ, UR7 ;  /* 0x00000007ff0b7e24 */ /* 0x000fe4000f8e00ff */
[----:B------:R-:W-:Y:S02]  /*1650*/  IMAD.MOV.U32 R8, RZ, RZ, 0x1e1 ;  /* 0x000001e1ff087424 */ /* 0x000fe400078e00ff */
[----:B------:R-:W-:Y:S02]  /*1660*/  IMAD.MOV.U32 R12, RZ, RZ, 0x1 ;  /* 0x00000001ff0c7424 */ /* 0x000fe400078e00ff */
[----:B0-----:R-:W-:-:S07]  /*1670*/  IMAD.MOV.U32 R13, RZ, RZ, RZ ;  /* 0x000000ffff0d7224 */ /* 0x001fce00078e00ff */
[----:B------:R-:W-:-:S07]  /*1680*/  LEPC R20, `(.L_x_17) ;  /* 0x000000001014794e */ /* 0x000fce0000000000 */
[----:B-1---5:R-:W-:Y:S05]  /*1690*/  CALL.ABS.NOINC R14 ;  /* 0x000000000e007343 */ /* 0x022fea0003c00000 */
.L_x_17:
[----:B------:R-:W-:-:S13]  /*16a0*/  ISETP.NE.AND P0, PT, R118, 0x3, PT ;  /* 0x000000037600780c */ /* 0x000fda0003f05270 */
[----:B------:R-:W-:Y:S05]  /*16b0*/  @!P0 BRA `(.L_x_18) ;  /* 0x0000000000048947 */ /* 0x000fea0003800000 */
[----:B------:R-:W-:Y:S01]  /*16c0*/  BPT.TRAP 0x1 ;  /* 0x000000040000795c */ /* 0x000fe20000300000 */
.L_x_18:
[----:B------:R-:W0:Y:S01]  /*16d0*/  S2UR UR5, SR_CgaCtaId ;  /* 0x00000000000579c3 */ /* 0x000e220000008800 */
[----:B------:R-:W-:Y:S01]  /*16e0*/  UMOV UR4, 0x400 ;  /* 0x0000040000047882 */ /* 0x000fe20000000000 */
[----:B------:R-:W-:Y:S02]  /*16f0*/  IMAD.U32 R0, RZ, RZ, UR40 ;  /* 0x00000028ff007e24 */ /* 0x000fe4000f8e00ff */
[----:B------:R-:W-:-:S03]  /*1700*/  IMAD.U32 R3, RZ, RZ, UR42 ;  /* 0x0000002aff037e24 */ /* 0x000fc6000f8e00ff */
[----:B------:R-:W-:Y:S01]  /*1710*/  SHF.L.U32 R0, R0, 0x1f, RZ ;  /* 0x0000001f00007819 */ /* 0x000fe200000006ff */
[----:B0-----:R-:W-:-:S06]  /*1720*/  ULEA UR4, UR5, UR4, 0x18 ;  /* 0x0000000405047291 */ /* 0x001fcc000f8ec03f */
[----:B------:R-:W-:-:S04]  /*1730*/  IMAD.U32 R6, RZ, RZ, UR4 ;  /* 0x00000004ff067e24 */ /* 0x000fc8000f8e00ff */
[----:B------:R-:W-:-:S04]  /*1740*/  IMAD R3, R3, 0x8, R6 ;  /* 0x0000000803037824 */ /* 0x000fc800078e0206 */
[----:B------:R0:W1:Y:S01]  /*1750*/  SYNCS.PHASECHK.TRANS64.TRYWAIT P1, [R3+URZ], R0 ;  /* 0x00000000030075a7 */ /* 0x000062000802017f */
[----:B------:R-:W-:Y:S05]  /*1760*/  @!P0 BRA `(.L_x_19) ;  /* 0x0000000000048947 */ /* 0x000fea0003800000 */
[----:B------:R-:W-:Y:S01]  /*1770*/  BPT.TRAP 0x1 ;  /* 0x000000040000795c */ /* 0x000fe20000300000 */
.L_x_19:
[----:B------:R-:W-:-:S05]  /*1780*/  IMAD.U32 R4, RZ, RZ, UR44 ;  /* 0x0000002cff047e24 */ /* 0x000fca000f8e00ff */
[----:B------:R-:W-:Y:S01]  /*1790*/  ISETP.GE.AND P2, PT, R4, 0x1, PT ;  /* 0x000000010400780c */ /* 0x000fe20003f46270 */
[----:B-1----:R-:W-:-:S12]  /*17a0*/  @P1 BRA `(.L_x_20) ;  /* 0x0000000000081947 */ /* 0x002fd80003800000 */
[----:B------:R-:W1:Y:S02]  /*17b0*/  SYNCS.PHASECHK.TRANS64.TRYWAIT P1, [R3+URZ], R0 ;  /* 0x00000000030075a7 */ /* 0x000e64000802017f */
[----:B-1----:R-:W-:Y:S05]  /*17c0*/  @!P1 BRA `(.L_x_21) ;  /* 0x0000007800689947 */ /* 0x002fea0003800000 */
.L_x_20:
[----:B------:R-:W-:Y:S05]  /*17d0*/  WARPSYNC.ALL ;  /* 0x0000000000007948 */ /* 0x000fea0003800000 */
[----:B------:R-:W-:Y:S01]  /*17e0*/  R2UR UR4, R6 ;  /* 0x00000000060472ca */ /* 0x000fe200000e0000 */
[----:B------:R-:W-:Y:S01]  /*17f0*/  UIMAD UR8, UR42, 0xc00, UR45 ;  /* 0x00000c002a0878a4 */ /* 0x000fe2000f8e022d */
[----:B------:R-:W-:Y:S01]  /*1800*/  WARPGROUP.ARRIVE ;  /* 0x00000000000079c5 */ /* 0x000fe20000000000 */
[----:B------:R-:W-:Y:S01]  /*1810*/  UMOV UR9, 0x40000040 ;  /* 0x4000004000097882 */ /* 0x000fe20000000000 */
[----:B------:R-:W-:Y:S01]  /*1820*/  UMOV UR11, 0x40000040 ;  /* 0x40000040000b7882 */ /* 0x000fe20000000000 */
[----:B------:R-:W-:Y:S01]  /*1830*/  UIADD3 UR12, UR8, 0x400, URZ ;  /* 0x00000400080c7890 */ /* 0x000fe2000fffe03f */
[----:B------:R-:W-:Y:S01]  /*1840*/  UMOV UR15, UR11 ;  /* 0x0000000b000f7c82 */ /* 0x000fe20008000000 */
[----:B------:R-:W-:Y:S01]  /*1850*/  UMOV UR13, 0x40000040 ;  /* 0x40000040000d7882 */ /* 0x000fe20000000000 */
[----:B------:R-:W-:-:S05]  /*1860*/  UIADD3 UR5, UR8, 0x402, URZ ;  /* 0x0000040208057890 */ /* 0x000fca000fffe03f */
[----:B------:R-:W-:-:S04]  /*1870*/  UIADD3 UR4, UR4, 0x24100, URZ ;  /* 0x0002410004047890 */ /* 0x000fc8000fffe03f */
[----:B------:R-:W-:-:S04]  /*1880*/  USHF.R.U32.HI UR4, URZ, 0x4, UR4 ;  /* 0x000000043f047899 */ /* 0x000fc80008011604 */
[----:B------:R-:W-:-:S04]  /*1890*/  ULOP3.LUT UR4, UR4, 0x3fff, URZ, 0xc0, !UPT ;  /* 0x00003fff04047892 */ /* 0x000fc8000f8ec03f */
[----:B------:R-:W-:-:S04]  /*18a0*/  ULOP3.LUT UR4, UR4, 0x10000, URZ, 0xfc, !UPT ;  /* 0x0001000004047892 */ /* 0x000fc8000f8efc3f */
[----:B------:R-:W-:-:S07]  /*18b0*/  ULEA UR6, UR42, UR4, 0xa ;  /* 0x000000042a067291 */ /* 0x000fce000f8e503f */
[----:B------:R-:W-:Y:S02]  /*18c0*/  UMOV UR10, UR6 ;  /* 0x00000006000a7c82 */ /* 0x000fe40008000000 */
[----:B------:R-:W-:Y:S01]  /*18d0*/  HGMMA.64x64x16.F32 R56, gdesc[UR8], RZ, !UPT, gsb0 ;  /* 0x00e00000083879f0 */ /* 0x000fe2000c0008ff */
[----:B------:R-:W-:Y:S01]  /*18e0*/  UMOV UR14, UR10 ;  /* 0x0000000a000e7c82 */ /* 0x000fe20008000000 */
[----:B------:R-:W-:Y:S01]  /*18f0*/  UIADD3 UR10, UR6, 0x206, URZ ;  /* 0x00000206060a7890 */ /* 0x000fe2000fffe03f */
[----:B------:R-:W-:Y:S01]  /*1900*/  UMOV UR9, 0x40000040 ;  /* 0x4000004000097882 */ /* 0x000fe20000000000 */
[----:B------:R-:W-:Y:S01]  /*1910*/  UMOV UR11, 0x40000040 ;  /* 0x40000040000b7882 */ /* 0x000fe20000000000 */
[----:B------:R-:W-:Y:S02]  /*1920*/  WARPGROUP.DEPBAR.LE gsb0, 0x0 ;  /* 0x00008000000079c5 */ /* 0x000fe40000010000 */
[----:B------:R-:W-:-:S06]  /*1930*/  WARPGROUP.ARRIVE ;  /* 0x00000000000079c5 */ /* 0x000fcc0000000000 */
[----:B------:R-:W-:Y:S01]  /*1940*/  HGMMA.64x64x16.F32 R24, gdesc[UR12], RZ, !UPT, gsb0 ;  /* 0x00e000000c1879f0 */ /* 0x000fe2000c0008ff */
[----:B------:R-:W-:Y:S02]  /*1950*/  UIADD3 UR12, UR8, 0x2, URZ ;  /* 0x00000002080c7890 */ /* 0x000fe4000fffe03f */
[----:B------:R-:W-:Y:S01]  /*1960*/  UIADD3 UR14, UR6, 0x2, URZ ;  /* 0x00000002060e7890 */ /* 0x000fe2000fffe03f */
[----:B------:R-:W-:Y:S01]  /*1970*/  UMOV UR13, 0x40000040 ;  /* 0x40000040000d7882 */ /* 0x000fe20000000000 */
[----:B------:R-:W-:Y:S01]  /*1980*/  UMOV UR15, 0x40000040 ;  /* 0x40000040000f7882 */ /* 0x000fe20000000000 */
[----:B------:R-:W-:Y:S02]  /*1990*/  WARPGROUP.DEPBAR.LE gsb0, 0x0 ;  /* 0x00008000000079c5 */ /* 0x000fe40000010000 */
[----:B------:R-:W-:-:S06]  /*19a0*/  WARPGROUP.ARRIVE ;  /* 0x00000000000079c5 */ /* 0x000fcc0000000000 */
[----:B------:R-:W-:Y:S01]  /*19b0*/  HGMMA.64x64x16.F32 R56, gdesc[UR12], R56, gsb0 ;  /* 0x00e000000c3879f0 */ /* 0x000fe20008000838 */
[----:B------:R-:W-:Y:S01]  /*19c0*/  UMOV UR12, UR5 ;  /* 0x00000005000c7c82 */ /* 0x000fe20008000000 */
[----:B------:R-:W-:Y:S01]  /*19d0*/  UMOV UR13, 0x40000040 ;  /* 0x40000040000d7882 */ /* 0x000fe20000000000 */
[----:B------:R-:W-:Y:S01]  /*19e0*/  UIADD3 UR5, UR8, 0x404, URZ ;  /* 0x0000040408057890 */ /* 0x000fe2000fffe03f */
[----:B------:R-:W-:Y:S02]  /*19f0*/  WARPGROUP.DEPBAR.LE gsb0, 0x0 ;  /* 0x00008000000079c5 */ /* 0x000fe40000010000 */
[----:B------:R-:W-:-:S06]  /*1a00*/  WARPGROUP.ARRIVE ;  /* 0x00000000000079c5 */ /* 0x000fcc0000000000 */
[----:B------:R-:W-:Y:S01]  /*1a10*/  HGMMA.64x64x16.F32 R24, gdesc[UR12], R24, gsb0 ;  /* 0x00e000000c1879f0 */ /* 0x000fe20008000818 */
        /* <DEDUP_REMOVED lines=56> */
[----:B------:R-:W-:Y:S01]  /*1da0*/  UIADD3 UR6, UR8, 0xa06, URZ ;  /* 0x00000a0608067890 */ /* 0x000fe2000fffe03f */
[----:B------:R-:W-:Y:S02]  /*1db0*/  WARPGROUP.DEPBAR.LE gsb0, 0x0 ;  /* 0x00008000000079c5 */ /* 0x000fe40000010000 */
[----:B------:R-:W-:-:S06]  /*1dc0*/  WARPGROUP.ARRIVE ;  /* 0x00000000000079c5 */ /* 0x000fcc0000000000 */
[----:B------:R-:W-:Y:S01]  /*1dd0*/  HGMMA.64x64x16.F32 R56, gdesc[UR12], R56, gsb0 ;  /* 0x00e000000c3879f0 */ /* 0x000fe20008000838 */
[----:B------:R-:W-:Y:S01]  /*1de0*/  UMOV UR12, UR5 ;  /* 0x00000005000c7c82 */ /* 0x000fe20008000000 */
[----:B------:R-:W-:Y:S01]  /*1df0*/  UMOV UR13, 0x40000040 ;  /* 0x40000040000d7882 */ /* 0x000fe20000000000 */
[----:B------:R-:W-:-:S07]  /*1e00*/  UIADD3 UR5, UR8, 0x606, URZ ;  /* 0x0000060608057890 */ /* 0x000fce000fffe03f */
[----:B------:R-:W-:Y:S01]  /*1e10*/  UMOV UR8, UR5 ;  /* 0x0000000500087c82 */ /* 0x000fe20008000000 */
[----:B------:R-:W-:Y:S02]  /*1e20*/  WARPGROUP.DEPBAR.LE gsb0, 0x0 ;  /* 0x00008000000079c5 */ /* 0x000fe40000010000 */
[----:B------:R-:W-:-:S06]  /*1e30*/  WARPGROUP.ARRIVE ;  /* 0x00000000000079c5 */ /* 0x000fcc0000000000 */
[----:B------:R-:W-:Y:S03]  /*1e40*/  HGMMA.64x64x16.F32 R24, gdesc[UR12], R24, gsb0 ;  /* 0x00e000000c1879f0 */ /* 0x000fe60008000818 */
[----:B------:R-:W-:Y:S02]  /*1e50*/  WARPGROUP.DEPBAR.LE gsb0, 0x0 ;  /* 0x00008000000079c5 */ /* 0x000fe40000010000 */
[----:B------:R-:W-:-:S06]  /*1e60*/  WARPGROUP.ARRIVE ;  /* 0x00000000000079c5 */ /* 0x000fcc0000000000 */
[----:B------:R-:W-:Y:S01]  /*1e70*/  HGMMA.64x64x16.F32 R56, gdesc[UR8], R56, gsb0 ;  /* 0x00e00000083879f0 */ /* 0x000fe20008000838 */
[----:B------:R-:W-:Y:S01]  /*1e80*/  UMOV UR8, UR6 ;  /* 0x0000000600087c82 */ /* 0x000fe20008000000 */
[----:B------:R-:W-:Y:S01]  /*1e90*/  UMOV UR9, 0x40000040 ;  /* 0x4000004000097882 */ /* 0x000fe20000000000 */
[----:B------:R-:W-:Y:S02]  /*1ea0*/  WARPGROUP.DEPBAR.LE gsb0, 0x0 ;  /* 0x00008000000079c5 */ /* 0x000fe40000010000 */
[----:B------:R-:W-:-:S06]  /*1eb0*/  WARPGROUP.ARRIVE ;  /* 0x00000000000079c5 */ /* 0x000fcc0000000000 */
[----:B------:R-:W-:Y:S03]  /*1ec0*/  HGMMA.64x64x16.F32 R24, gdesc[UR8], R24, gsb0 ;  /* 0x00e00000081879f0 */ /* 0x000fe60008000818 */
[----:B------:R-:W-:Y:S02]  /*1ed0*/  WARPGROUP.DEPBAR.LE gsb0, 0x0 ;  /* 0x00008000000079c5 */ /* 0x000fe40000010000 */
[----:B------:R-:W-:Y:S05]  /*1ee0*/  @!P2 BRA `(.L_x_22) ;  /* 0x000000080058a947 */ /* 0x000fea0003800000 */
[----:B------:R-:W-:Y:S01]  /*1ef0*/  UIADD3 UR5, UR42, 0x1, URZ ;  /* 0x000000012a057890 */ /* 0x000fe2000fffe03f */
[----:B01----:R-:W-:Y:S02]  /*1f00*/  IMAD.U32 R0, RZ, RZ, UR44 ;  /* 0x0000002cff007e24 */ /* 0x003fe4000f8e00ff */
[----:B------:R-:W-:Y:S01]  /*1f10*/  IMAD.U32 R3, RZ, RZ, UR42 ;  /* 0x0000002aff037e24 */ /* 0x000fe2000f8e00ff */
[----:B------:R-:W-:-:S04]  /*1f20*/  UISETP.NE.AND UP0, UPT, UR5, 0x3, UPT ;  /* 0x000000030500788c */ /* 0x000fc8000bf05270 */
[----:B------:R-:W-:Y:S02]  /*1f30*/  USEL UR6, URZ, 0x1, UP0 ;  /* 0x000000013f067887 */ /* 0x000fe40008000000 */
[----:B------:R-:W-:Y:S02]  /*1f40*/  USEL UR5, UR5, URZ, UP0 ;  /* 0x0000003f05057287 */ /* 0x000fe40008000000 */
[----:B------:R-:W-:-:S06]  /*1f50*/  ULOP3.LUT UR6, UR40, UR6, URZ, 0x3c, !UPT ;  /* 0x0000000628067292 */ /* 0x000fcc000f8e3c3f */
[----:B------:R-:W-:-:S07]  /*1f60*/  IMAD.U32 R7, RZ, RZ, UR6 ;  /* 0x00000006ff077e24 */ /* 0x000fce000f8e00ff */
.L_x_29:
[----:B------:R-:W-:Y:S05]  /*1f70*/  @!P0 BRA `(.L_x_23) ;  /* 0x0000000000048947 */ /* 0x000fea0003800000 */
[----:B------:R-:W-:Y:S01]  /*1f80*/  BPT.TRAP 0x1 ;  /* 0x000000040000795c */ /* 0x000fe20000300000 */
.L_x_23:
[----:B------:R-:W0:Y:S01]  /*1f90*/  S2UR UR7, SR_CgaCtaId ;  /* 0x00000000000779c3 */ /* 0x000e220000008800 */
[----:B------:R-:W-:Y:S01]  /*1fa0*/  UMOV UR6, 0x400 ;  /* 0x0000040000067882 */ /* 0x000fe20000000000 */
[----:B------:R-:W-:Y:S01]  /*1fb0*/  IMAD.U32 R5, RZ, RZ, UR5 ;  /* 0x00000005ff057e24 */ /* 0x000fe2000f8e00ff */
[----:B------:R-:W-:Y:S01]  /*1fc0*/  SHF.L.U32 R4, R7, 0x1f, RZ ;  /* 0x0000001f07047819 */ /* 0x000fe200000006ff */
[----:B0-----:R-:W-:-:S06]  /*1fd0*/  ULEA UR6, UR7, UR6, 0x18 ;  /* 0x0000000607067291 */ /* 0x001fcc000f8ec03f */
[----:B------:R-:W-:-:S04]  /*1fe0*/  IMAD.U32 R6, RZ, RZ, UR6 ;  /* 0x00000006ff067e24 */ /* 0x000fc8000f8e00ff */
[----:B------:R-:W-:-:S04]  /*1ff0*/  IMAD R5, R5, 0x8, R6 ;  /* 0x0000000805057824 */ /* 0x000fc800078e0206 */
[----:B------:R0:W1:Y:S01]  /*2000*/  SYNCS.PHASECHK.TRANS64.TRYWAIT P1, [R5+URZ], R4 ;  /* 0x00000004050075a7 */ /* 0x000062000802017f */
[----:B------:R-:W-:Y:S05]  /*2010*/  @!P0 BRA `(.L_x_24) ;  /* 0x0000000000048947 */ /* 0x000fea0003800000 */
[----:B------:R-:W-:Y:S01]  /*2020*/  BPT.TRAP 0x1 ;  /* 0x000000040000795c */ /* 0x000fe20000300000 */
.L_x_24:
[----:B-1----:R-:W-:Y:S05]  /*2030*/  @P1 BRA `(.L_x_25) ;  /* 0x0000000000081947 */ /* 0x002fea0003800000 */
[----:B------:R-:W1:Y:S02]  /*2040*/  SYNCS.PHASECHK.TRANS64.TRYWAIT P1, [R5+URZ], R4 ;  /* 0x00000004050075a7 */ /* 0x000e64000802017f */
[----:B-1----:R-:W-:Y:S05]  /*2050*/  @!P1 BRA `(.L_x_26) ;  /* 0x0000007000589947 */ /* 0x002fea0003800000 */
.L_x_25:
[----:B------:R-:W-:Y:S01]  /*2060*/  ULEA UR8, UR5, UR4, 0xa ;  /* 0x0000000405087291 */ /* 0x000fe2000f8e503f */
[----:B------:R-:W-:Y:S01]  /*2070*/  WARPGROUP.ARRIVE ;  /* 0x00000000000079c5 */ /* 0x000fe20000000000 */
[----:B------:R-:W-:Y:S01]  /*2080*/  UIMAD UR6, UR5, 0xc00, UR45 ;  /* 0x00000c00050678a4 */ /* 0x000fe2000f8e022d */
[----:B------:R-:W-:Y:S01]  /*2090*/  UMOV UR15, 0x40000040 ;  /* 0x40000040000f7882 */ /* 0x000fe20000000000 */
[----:B------:R-:W-:Y:S02]  /*20a0*/  UMOV UR13, 0x40000040 ;  /* 0x40000040000d7882 */ /* 0x000fe40000000000 */
[----:B------:R-:W-:Y:S01]  /*20b0*/  UIADD3 UR7, UR6, 0x400, URZ ;  /* 0x0000040006077890 */ /* 0x000fe2000fffe03f */
[----:B------:R-:W-:Y:S02]  /*20c0*/  UMOV UR14, UR8 ;  /* 0x00000008000e7c82 */ /* 0x000fe40008000000 */
[----:B------:R-:W-:Y:S01]  /*20d0*/  UMOV UR12, UR6 ;  /* 0x00000006000c7c82 */ /* 0x000fe20008000000 */
[----:B------:R-:W-:Y:S01]  /*20e0*/  UIADD3 UR10, UR8, 0x206, URZ ;  /* 0x00000206080a7890 */ /* 0x000fe2000fffe03f */
[----:B------:R-:W-:Y:S01]  /*20f0*/  HGMMA.64x64x16.F32 R56, gdesc[UR12], R56, gsb0 ;  /* 0x00e000000c3879f0 */ /* 0x000fe20008000838 */
[----:B------:R-:W-:Y:S01]  /*2100*/  UMOV UR13, 0x40000040 ;  /* 0x40000040000d7882 */ /* 0x000fe20000000000 */
[----:B------:R-:W-:Y:S01]  /*2110*/  UMOV UR12, UR7 ;  /* 0x00000007000c7c82 */ /* 0x000fe20008000000 */
[----:B------:R-:W-:Y:S01]  /*2120*/  UIADD3 UR7, UR6, 0x402, URZ ;  /* 0x0000040206077890 */ /* 0x000fe2000fffe03f */
[----:B------:R-:W-:Y:S01]  /*2130*/  UMOV UR11, 0x40000040 ;  /* 0x40000040000b7882 */ /* 0x000fe20000000000 */
[----:B------:R-:W-:Y:S01]  /*2140*/  UMOV UR9, 0x40000040 ;  /* 0x4000004000097882 */ /* 0x000fe20000000000 */
[----:B------:R-:W-:-:S02]  /*2150*/  WARPGROUP.DEPBAR.LE gsb0, 0x0 ;  /* 0x00008000000079c5 */ /* 0x000fc40000010000 */
        /* <DEDUP_REMOVED lines=71> */
[----:B------:R-:W-:Y:S02]  /*25d0*/  UIADD3 UR8, UR6, 0x606, URZ ;  /* 0x0000060606087890 */ /* 0x000fe4000fffe03f */
[----:B------:R-:W-:Y:S01]  /*25e0*/  UIADD3 UR6, UR6, 0xa06, URZ ;  /* 0x00000a0606067890 */ /* 0x000fe2000fffe03f */
        /* <DEDUP_REMOVED lines=18> */
[----:B------:R-:W-:Y:S01]  /*2710*/  BPT.TRAP 0x1 ;  /* 0x000000040000795c */ /* 0x000fe20000300000 */
.L_x_27:
[----:B------:R-:W-:-:S13]  /*2720*/  ISETP.NE.AND P1, PT, R22, RZ, PT ;  /* 0x000000ff1600720c */ /* 0x000fda0003f25270 */
[----:B01----:R-:W-:-:S04]  /*2730*/  @P1 IMAD R4, R3, 0x8, R6 ;  /* 0x0000000803041824 */ /* 0x003fc800078e0206 */
[----:B------:R-:W-:-:S05]  /*2740*/  @P1 VIADD R4, R4, 0x18 ;  /* 0x0000001804041836 */ /* 0x000fca0000000000 */
[----:B------:R-:W-:-:S04]  /*2750*/  @P1 PRMT R4, R19, 0x654, R4 ;  /* 0x0000065413041816 */ /* 0x000fc80000000004 */
[----:B------:R0:W-:Y:S01]  /*2760*/  @P1 SYNCS.ARRIVE.TRANS64.RED.A1T0 RZ, [R4+URZ], RZ ;  /* 0x000000ff04ff19a7 */ /* 0x0001e2000810043f */
[----:B------:R-:W-:-:S13]  /*2770*/  ISETP.GT.U32.AND P1, PT, R18, 0x1, PT ;  /* 0x000000011200780c */ /* 0x000fda0003f24070 */
[----:B0-----:R-:W-:Y:S05]  /*2780*/  @P1 BRA `(.L_x_28) ;  /* 0x0000000000041947 */ /* 0x001fea0003800000 */
[----:B------:R-:W-:Y:S01]  /*2790*/  BPT.TRAP 0x1 ;  /* 0x000000040000795c */ /* 0x000fe20000300000 */
.L_x_28:
[----:B------:R-:W-:Y:S01]  /*27a0*/  UIADD3 UR5, UR5, 0x1, URZ ;  /* 0x0000000105057890 */ /* 0x000fe2000fffe03f */
[C---:B------:R-:W-:Y:S01]  /*27b0*/  ISETP.GT.AND P2, PT, R0.reuse, 0x1, PT ;  /* 0x000000010000780c */ /* 0x040fe20003f44270 */
[----:B------:R-:W-:Y:S02]  /*27c0*/  VIADD R3, R3, 0x1 ;  /* 0x0000000103037836 */ /* 0x000fe40000000000 */
[----:B------:R-:W-:Y:S01]  /*27d0*/  UISETP.NE.AND UP0, UPT, UR5, 0x3, UPT ;  /* 0x000000030500788c */ /* 0x000fe2000bf05270 */
[----:B------:R-:W-:Y:S02]  /*27e0*/  VIADD R0, R0, 0xffffffff ;  /* 0xffffffff00007836 */ /* 0x000fe40000000000 */
[C---:B------:R-:W-:Y:S01]  /*27f0*/  ISETP.NE.AND P1, PT, R3.reuse, 0x3, PT ;  /* 0x000000030300780c */ /* 0x040fe20003f25270 */
[----:B------:R-:W-:Y:S02]  /*2800*/  USEL UR6, URZ, 0x1, UP0 ;  /* 0x000000013f067887 */ /* 0x000fe40008000000 */
[----:B------:R-:W-:Y:S01]  /*2810*/  USEL UR5, UR5, URZ, UP0 ;  /* 0x0000003f05057287 */ /* 0x000fe20008000000 */
[----:B------:R-:W-:-:S03]  /*2820*/  SEL R3, R3, RZ, P1 ;  /* 0x000000ff03037207 */ /* 0x000fc60000800000 */
[----:B------:R-:W-:Y:S01]  /*2830*/  LOP3.LUT R7, R7, UR6, RZ, 0x3c, !PT ;  /* 0x0000000607077c12 */ /* 0x000fe2000f8e3cff */
[----:B------:R-:W-:Y:S07]  /*2840*/  @P2 BRA `(.L_x_29) ;  /* 0xfffffff400c82947 */ /* 0x000fee000383ffff */
.L_x_22:
[----:B01----:R-:W0:Y:S02]  /*2850*/  LDC R0, c[0x0][0x28c] ;  /* 0x0000a300ff007b82 */ /* 0x003e240000000800 */
[----:B0-----:R-:W-:-:S13]  /*2860*/  ISETP.GE.AND P1, PT, R0, 0x1, PT ;  /* 0x000000010000780c */ /* 0x001fda0003f26270 */
[----:B------:R-:W-:Y:S05]  /*2870*/  @!P1 BRA `(.L_x_30) ;  /* 0x0000000000449947 */ /* 0x000fea0003800000 */
[----:B------:R-:W-:Y:S05]  /*2880*/  @!P0 BRA `(.L_x_31) ;  /* 0x0000000000048947 */ /* 0x000fea0003800000 */
[----:B------:R-:W-:Y:S01]  /*2890*/  BPT.TRAP 0x1 ;  /* 0x000000040000795c */ /* 0x000fe20000300000 */
.L_x_31:
[----:B------:R-:W-:-:S13]  /*28a0*/  ISETP.NE.AND P0, PT, R22, RZ, PT ;  /* 0x000000ff1600720c */ /* 0x000fda0003f05270 */
[----:B------:R-:W-:-:S05]  /*28b0*/  VOTEU.ANY UP0, P0 ;  /* 0x00000000003f7886 */ /* 0x000fca0000000100 */
[----:B------:R-:W-:-:S06]  /*28c0*/  @UP0 UIADD3 UR4, UR44, UR42, URZ ;  /* 0x0000002a2c040290 */ /* 0x000fcc000fffe03f */
[----:B------:R-:W-:Y:S02]  /*28d0*/  IMAD.U32 R4, RZ, RZ, UR4 ;  /* 0x00000004ff047e24 */ /* 0x000fe4000f8e00ff */
[----:B------:R-:W-:Y:S02]  /*28e0*/  IMAD.U32 R3, RZ, RZ, UR4 ;  /* 0x00000004ff037e24 */ /* 0x000fe4000f8e00ff */
[----:B------:R-:W-:-:S05]  /*28f0*/  @P0 IMAD.WIDE.U32 R4, R4, -0x55555555, RZ ;  /* 0xaaaaaaab04040825 */ /* 0x000fca00078e00ff */
[----:B------:R-:W-:-:S05]  /*2900*/  @P0 SHF.R.U32.HI R0, RZ, 0x1, R5 ;  /* 0x00000001ff000819 */ /* 0x000fca0000011605 */
[----:B------:R-:W-:-:S04]  /*2910*/  @P0 IMAD R0, R0, -0x3, R3 ;  /* 0xfffffffd00000824 */ /* 0x000fc800078e0203 */
[----:B------:R-:W-:-:S04]  /*2920*/  @P0 IMAD R0, R0, 0x8, R6 ;  /* 0x0000000800000824 */ /* 0x000fc800078e0206 */
[----:B------:R-:W-:-:S05]  /*2930*/  @P0 VIADD R0, R0, 0x18 ;  /* 0x0000001800000836 */ /* 0x000fca0000000000 */
[----:B------:R-:W-:-:S04]  /*2940*/  @P0 PRMT R0, R19, 0x654, R0 ;  /* 0x0000065413000816 */ /* 0x000fc80000000000 */
[----:B------:R0:W-:Y:S01]  /*2950*/  @P0 SYNCS.ARRIVE.TRANS64.RED.A1T0 RZ, [R0+URZ], RZ ;  /* 0x000000ff00ff09a7 */ /* 0x0001e2000810043f */
[----:B------:R-:W-:-:S13]  /*2960*/  ISETP.GT.U32.AND P0, PT, R18, 0x1, PT ;  /* 0x000000011200780c */ /* 0x000fda0003f04070 */
[----:B0-----:R-:W-:Y:S05]  /*2970*/  @P0 BRA `(.L_x_30) ;  /* 0x0000000000040947 */ /* 0x001fea0003800000 */
[----:B------:R-:W-:Y:S01]  /*2980*/  BPT.TRAP 0x1 ;  /* 0x000000040000795c */ /* 0x000fe20000300000 */
.L_x_30:
[----:B------:R-:W-:Y:S01]  /*2990*/  IMAD.SHL.U32 R103, R103, 0x40, RZ ;  /* 0x0000004067677824 */ /* 0x000fe200078e00ff */
[----:B------:R-:W-:Y:S01]  /*29a0*/  UIADD3 UR42, UR43, UR42, URZ ;  /* 0x0000002a2b2a7290 */ /* 0x000fe2000fffe03f */
[----:B------:R-:W-:Y:S01]  /*29b0*/  SHF.R.S32.HI R9, RZ, 0x1f, R23 ;  /* 0x0000001fff097819 */ /* 0x000fe20000011417 */
[----:B------:R-:W-:Y:S01]  /*29c0*/  UISETP.GE.U32.AND UP1, UPT, UR43, 0x3, UPT ;  /* 0x000000032b00788c */ /* 0x000fe2000bf26070 */
[----:B------:R-:W-:Y:S01]  /*29d0*/  IMAD R3, R111, 0xc0, RZ ;  /* 0x000000c06f037824 */ /* 0x000fe200078e02ff */
[----:B------:R-:W-:Y:S01]  /*29e0*/  ULDC UR7, c[0x0][0x288] ;  /* 0x0000a20000077ab9 */ /* 0x000fe20000000800 */
[C---:B------:R-:W-:Y:S01]  /*29f0*/  LOP3.LUT R10, R103.reuse, 0x6, R98, 0xf8, !PT ;  /* 0x00000006670a7812 */ /* 0x040fe200078ef862 */
[----:B------:R-:W-:Y:S01]  /*2a00*/  UISETP.GT.U32.AND UP0, UPT, UR42, 0x2, UPT ;  /* 0x000000022a00788c */ /* 0x000fe2000bf04070 */
[----:B------:R-:W-:Y:S01]  /*2a10*/  ISETP.GE.AND P0, PT, R103, UR7, PT ;  /* 0x0000000767007c0c */ /* 0x000fe2000bf06270 */
[----:B------:R-:W-:Y:S01]  /*2a20*/  ULDC.64 UR4, c[0x0][0x5d0] ;  /* 0x0001740000047ab9 */ /* 0x000fe20000000a00 */
[--C-:B------:R-:W-:Y:S01]  /*2a30*/  SHF.R.S32.HI R11, RZ, 0x1f, R10.reuse ;  /* 0x0000001fff0b7819 */ /* 0x100fe2000001140a */
[----:B------:R-:W-:Y:S01]  /*2a40*/  ULDC UR10, c[0x0][0x284] ;  /* 0x0000a100000a7ab9 */ /* 0x000fe20000000800 */
[----:B------:R-:W-:Y:S01]  /*2a50*/  IMAD R0, R9, UR4, RZ ;  /* 0x0000000409007c24 */ /* 0x000fe2000f8e02ff */
[----:B------:R-:W-:Y:S01]  /*2a60*/  UISETP.LT.U32.AND UP0, UPT, UR43, 0x3, UP0 ;  /* 0x000000032b00788c */ /* 0x000fe20008701070 */
[----:B------:R-:W-:Y:S01]  /*2a70*/  ISETP.GE.OR P0, PT, R3, UR10, P0 ;  /* 0x0000000a03007c0c */ /* 0x000fe20008706670 */
[----:B------:R-:W-:Y:S01]  /*2a80*/  IMAD.WIDE.U32 R4, R23, UR4, R10 ;  /* 0x0000000417047c25 */ /* 0x000fe2000f8e000a */
[----:B------:R-:W-:Y:S01]  /*2a90*/  ULDC.64 UR8, c[0x0][0x5c8] ;  /* 0x0001720000087ab9 */ /* 0x000fe20000000a00 */
[----:B------:R-:W-:-:S02]  /*2aa0*/  USEL UR6, URZ, 0x1, !UP0 ;  /* 0x000000013f067887 */ /* 0x000fc4000c000000 */
[----:B------:R-:W-:Y:S01]  /*2ab0*/  IMAD R7, R23, UR5, R0 ;  /* 0x0000000517077c24 */ /* 0x000fe2000f8e0200 */
[----:B------:R-:W-:Y:S01]  /*2ac0*/  @UP1 UIMAD.WIDE.U32 UR4, UR42, -0x55555555, URZ ;  /* 0xaaaaaaab2a0418a5 */ /* 0x000fe2000f8e003f */
[----:B------:R-:W-:Y:S01]  /*2ad0*/  IMAD.WIDE R110, R111, 0xc0, R88 ;  /* 0x000000c06f6e7825 */ /* 0x000fe200078e0258 */
[----:B------:R-:W-:Y:S02]  /*2ae0*/  ULOP3.LUT UR40, UR40, UR6, URZ, 0x3c, !UPT ;  /* 0x0000000628287292 */ /* 0x000fe4000f8e3c3f */
[----:B------:R-:W-:Y:S01]  /*2af0*/  @UP1 USHF.R.U32.HI UR4, URZ, 0x1, UR5 ;  /* 0x000000013f041899 */ /* 0x000fe20008011605 */
[----:B------:R-:W-:Y:S02]  /*2b00*/  IMAD.IADD R5, R5, 0x1, R7 ;  /* 0x0000000105057824 */ /* 0x000fe400078e0207 */
[----:B------:R-:W-:Y:S01]  /*2b10*/  IMAD R7, R111, UR8, RZ ;  /* 0x000000086f077c24 */ /* 0x000fe2000f8e02ff */
[----:B------:R-:W-:Y:S01]  /*2b20*/  @UP1 ULOP3.LUT UR40, UR40, 0x1, UR4, 0x78, !UPT ;  /* 0x0000000128281892 */ /* 0x000fe2000f8e7804 */
[----:B------:R-:W-:-:S04]  /*2b30*/  IMAD.WIDE.U32 R112, R110, UR8, R4 ;  /* 0x000000086e707c25 */ /* 0x000fc8000f8e0004 */
[----:B------:R-:W-:Y:S02]  /*2b40*/  IMAD R7, R110, UR9, R7 ;  /* 0x000000096e077c24 */ /* 0x000fe4000f8e0207 */
[----:B------:R-:W-:Y:S01]  /*2b50*/  IMAD.MOV.U32 R0, RZ, RZ, -0x1 ;  /* 0xffffffffff007424 */ /* 0x000fe200078e00ff */
[----:B------:R-:W-:Y:S06]  /*2b60*/  @P0 BRA `(.L_x_32) ;  /* 0x0000004800980947 */ /* 0x000fec0003800000 */
[----:B-----5:R-:W-:Y:S01]  /*2b70*/  FSETP.NEU.AND P1, PT, R91, RZ, PT ;  /* 0x000000ff5b00720b */ /* 0x020fe20003f2d000 */
[----:B------:R-:W-:Y:S01]  /*2b80*/  IMAD.IADD R4, R92, 0x1, -R103 ;  /* 0x000000015c047824 */ /* 0x000fe200078e0a67 */
[----:B------:R-:W-:Y:S01]  /*2b90*/  BSSY B0, `(.L_x_32) ;  /* 0x00004a3000007945 */ /* 0x000fe20003800000 */
[----:B------:R-:W-:Y:S02]  /*2ba0*/  IMAD.IADD R3, R102, 0x1, -R3 ;  /* 0x0000000166037824 */ /* 0x000fe400078e0a03 */
[----:B------:R-:W-:Y:S01]  /*2bb0*/  IMAD.IADD R21, R113, 0x1, R7 ;  /* 0x0000000171157824 */ /* 0x000fe200078e0207 */
[----:B------:R-:W-:-:S04]  /*2bc0*/  ISETP.GT.AND P6, PT, R4, RZ, PT ;  /* 0x000000ff0400720c */ /* 0x000fc80003fc4270 */
[----:B------:R-:W-:-:S03]  /*2bd0*/  ISETP.GT.AND P0, PT, R3, RZ, P6 ;  /* 0x000000ff0300720c */ /* 0x000fc60003704270 */
[----:B------:R-:W-:Y:S10]  /*2be0*/  @!P1 BRA `(.L_x_33) ;  /* 0x0000003400089947 */ /* 0x000ff40003800000 */
[----:B------:R-:W0:Y:S01]  /*2bf0*/  LDC.64 R14, c[0x0][0x5b8] ;  /* 0x00016e00ff0e7b82 */ /* 0x000e220000000a00 */
[----:B------:R-:W-:-:S07]  /*2c00*/  ULDC.64 UR4, c[0x0][0x5c0] ;  /* 0x0001700000047ab9 */ /* 0x000fce0000000a00 */
[----:B------:R-:W1:Y:S08]  /*2c10*/  LDC.64 R108, c[0x0][0x5b0] ;  /* 0x00016c00ff6c7b82 */ /* 0x000e700000000a00 */
[----:B------:R-:W2:Y:S01]  /*2c20*/  LDC.64 R12, c[0x0][0x5a8] ;  /* 0x00016a00ff0c7b82 */ /* 0x000ea20000000a00 */
[-C--:B0-----:R-:W-:Y:S02]  /*2c30*/  IMAD R6, R9, R14.reuse, RZ ;  /* 0x0000000e09067224 */ /* 0x081fe400078e02ff */
[----:B------:R-:W-:-:S04]  /*2c40*/  IMAD.WIDE.U32 R106, R23, R14, R10 ;  /* 0x0000000e176a7225 */ /* 0x000fc800078e000a */
[----:B------:R-:W-:Y:S02]  /*2c50*/  IMAD R103, R23, R15, R6 ;  /* 0x0000000f17677224 */ /* 0x000fe400078e0206 */
[-C--:B-1----:R-:W-:Y:S02]  /*2c60*/  IMAD R5, R111, R108.reuse, RZ ;  /* 0x0000006c6f057224 */ /* 0x082fe400078e02ff */
[----:B------:R-:W-:Y:S02]  /*2c70*/  IMAD.IADD R105, R107, 0x1, R103 ;  /* 0x000000016b697824 */ /* 0x000fe400078e0267 */
[----:B------:R-:W-:Y:S02]  /*2c80*/  IMAD.MOV.U32 R104, RZ, RZ, R106 ;  /* 0x000000ffff687224 */ /* 0x000fe400078e006a */
[C---:B------:R-:W-:Y:S02]  /*2c90*/  IMAD R113, R110.reuse, R109, R5 ;  /* 0x0000006d6e717224 */ /* 0x040fe400078e0205 */
[----:B------:R-:W-:-:S04]  /*2ca0*/  IMAD.WIDE.U32 R6, R110, R108, R104 ;  /* 0x0000006c6e067225 */ /* 0x000fc800078e0068 */
[----:B------:R-:W-:Y:S01]  /*2cb0*/  IMAD.IADD R5, R7, 0x1, R113 ;  /* 0x0000000107057824 */ /* 0x000fe200078e0271 */
[----:B--2---:R-:W-:-:S04]  /*2cc0*/  LEA R8, P1, R6, R12, 0x1 ;  /* 0x0000000c06087211 */ /* 0x004fc800078208ff */
[----:B------:R-:W-:-:S05]  /*2cd0*/  LEA.HI.X R9, R6, R13, R5, 0x1, P1 ;  /* 0x0000000d06097211 */ /* 0x000fca00008f0c05 */
[----:B------:R0:W2:Y:S01]  /*2ce0*/  @P0 LDG.E.LTC128B.U16 R5, desc[UR36][R8.64] ;  /* 0x0000002408050981 */ /* 0x0000a2000c1e1520 */
[----:B------:R-:W-:Y:S01]  /*2cf0*/  ISETP.GT.AND P4, PT, R4, 0x1, PT ;  /* 0x000000010400780c */ /* 0x000fe20003f84270 */
[----:B------:R-:W-:Y:S01]  /*2d00*/  IMAD.WIDE.U32 R6, R110, R108, R10 ;  /* 0x0000006c6e067225 */ /* 0x000fe200078e000a */
[----:B------:R-:W-:Y:S01]  /*2d10*/  BSSY B1, `(.L_x_34) ;  /* 0x0000013000017945 */ /* 0x000fe20003800000 */
[C---:B------:R-:W-:Y:S02]  /*2d20*/  SHF.L.U64.HI R115, R108.reuse, 0x3, R109 ;  /* 0x000000036c737819 */ /* 0x040fe4000001026d */
[----:B------:R-:W-:Y:S01]  /*2d30*/  IMAD.IADD R7, R113, 0x1, R7 ;  /* 0x0000000171077824 */ /* 0x000fe200078e0207 */
[----:B------:R-:W-:Y:S01]  /*2d40*/  P2R R119, PR, RZ, 0x10 ;  /* 0x00000010ff777803 */ /* 0x000fe20000000000 */
[----:B------:R-:W-:Y:S02]  /*2d50*/  IMAD.SHL.U32 R114, R108, 0x8, RZ ;  /* 0x000000086c727824 */ /* 0x000fe400078e00ff */
[----:B------:R-:W-:-:S04]  /*2d60*/  IMAD.WIDE.U32 R6, R23, R14, R6 ;  /* 0x0000000e17067225 */ /* 0x000fc800078e0006 */
[----:B------:R-:W-:Y:S01]  /*2d70*/  IMAD.IADD R7, R103, 0x1, R7 ;  /* 0x0000000167077824 */ /* 0x000fe200078e0207 */
[----:B0-----:R-:W-:-:S04]  /*2d80*/  LEA R8, P2, R6, R12, 0x1 ;  /* 0x0000000c06087211 */ /* 0x001fc800078408ff */
[----:B------:R-:W-:Y:S01]  /*2d90*/  LEA.HI.X R9, R6, R13, R7, 0x1, P2 ;  /* 0x0000000d06097211 */ /* 0x000fe200010f0c07 */
[----:B--2---:R-:W-:-:S05]  /*2da0*/  HADD2.F32 R20, -RZ, R5.H0_H0 ;  /* 0x20000005ff147230 */ /* 0x004fca0000004100 */
[----:B------:R-:W-:Y:S01]  /*2db0*/  FMUL R15, R20, R91 ;  /* 0x0000005b140f7220 */ /* 0x000fe20000400000 */
[----:B------:R-:W-:-:S03]  /*2dc0*/  LEA R20, P1, R112, UR4, 0x1 ;  /* 0x0000000470147c11 */ /* 0x000fc6000f8208ff */
[----:B------:R-:W-:Y:S01]  /*2dd0*/  FFMA R15, R56, R90, R15 ;  /* 0x0000005a380f7223 */ /* 0x000fe2000000000f */
[----:B------:R-:W-:Y:S02]  /*2de0*/  LEA.HI.X R21, R112, UR5, R21, 0x1, P1 ;  /* 0x0000000570157c11 */ /* 0x000fe400088f0c15 */
[----:B------:R-:W-:Y:S02]  /*2df0*/  ISETP.GT.AND P1, PT, R3, RZ, P4 ;  /* 0x000000ff0300720c */ /* 0x000fe40002724270 */
[----:B------:R-:W-:-:S05]  /*2e00*/  F2FP.F16.F32.PACK_AB R15, RZ, R15 ;  /* 0x0000000fff0f723e */ /* 0x000fca00000000ff */
[----:B------:R0:W-:Y:S06]  /*2e10*/  @P0 STG.E.U16 desc[UR36][R20.64], R15 ;  /* 0x0000000f14000986 */ /* 0x0001ec000c101524 */
[----:B------:R-:W-:Y:S05]  /*2e20*/  @!P1 BRA `(.L_x_35) ;  /* 0x0000000000049947 */ /* 0x000fea0003800000 */
[----:B------:R1:W5:Y:S02]  /*2e30*/  LDG.E.LTC128B.U16 R5, desc[UR36][R8.64+0x2] ;  /* 0x0000022408057981 */ /* 0x000364000c1e1520 */
.L_x_35:
[----:B------:R-:W-:Y:S05]  /*2e40*/  BSYNC B1 ;  /* 0x0000000000017941 */ /* 0x000fea0003800000 */
.L_x_34:
[----:B-----5:R-:W-:Y:S01]  /*2e50*/  HADD2.F32 R6, -RZ, R5.H0_H0 ;  /* 0x20000005ff067230 */ /* 0x020fe20000004100 */
[----:B------:R-:W-:Y:S01]  /*2e60*/  ISETP.GT.AND P0, PT, R3, 0x8, P6 ;  /* 0x000000080300780c */ /* 0x000fe20003704270 */
[----:B------:R-:W-:Y:S01]  /*2e70*/  IMAD.WIDE.U32 R116, R110, R108, R114 ;  /* 0x0000006c6e747225 */ /* 0x000fe200078e0072 */
[----:B0-----:R-:W-:-:S03]  /*2e80*/  PRMT R15, R5, 0x7610, R15 ;  /* 0x00007610050f7816 */ /* 0x001fc6000000000f */
[----:B------:R-:W-:Y:S01]  /*2e90*/  FMUL R6, R6, R91 ;  /* 0x0000005b06067220 */ /* 0x000fe20000400000 */
[----:B------:R-:W-:Y:S01]  /*2ea0*/  IMAD.IADD R113, R113, 0x1, R117 ;  /* 0x0000000171717824 */ /* 0x000fe200078e0275 */
[----:B------:R-:W-:Y:S02]  /*2eb0*/  IADD3 R7, P2, R106, R116, RZ ;  /* 0x000000746a077210 */ /* 0x000fe40007f5e0ff */
[----:B------:R-:W-:-:S03]  /*2ec0*/  FFMA R57, R57, R90, R6 ;  /* 0x0000005a39397223 */ /* 0x000fc60000000006 */
[----:B------:R-:W-:Y:S01]  /*2ed0*/  IMAD.X R56, R113, 0x1, R105, P2 ;  /* 0x0000000171387824 */ /* 0x000fe200010e0669 */
[C---:B------:R-:W-:Y:S02]  /*2ee0*/  LEA R6, P2, R7.reuse, R12, 0x1 ;  /* 0x0000000c07067211 */ /* 0x040fe400078408ff */
[----:B------:R-:W-:Y:S02]  /*2ef0*/  F2FP.F16.F32.PACK_AB R57, RZ, R57 ;  /* 0x00000039ff39723e */ /* 0x000fe400000000ff */
[----:B------:R-:W-:-:S03]  /*2f00*/  LEA.HI.X R7, R7, R13, R56, 0x1, P2 ;  /* 0x0000000d07077211 */ /* 0x000fc600010f0c38 */
[----:B------:R0:W-:Y:S04]  /*2f10*/  @P1 STG.E.U16 desc[UR36][R20.64+0x2], R57 ;  /* 0x0000023914001986 */ /* 0x0001e8000c101524 */
[----:B------:R-:W2:Y:S01]  /*2f20*/  @P0 LDG.E.LTC128B.U16 R15, desc[UR36][R6.64] ;  /* 0x00000024060f0981 */ /* 0x000ea2000c1e1520 */
[----:B------:R-:W-:Y:S01]  /*2f30*/  IMAD.SHL.U32 R121, R96, 0x2, RZ ;  /* 0x0000000260797824 */ /* 0x000fe200078e00ff */
[----:B------:R-:W-:Y:S01]  /*2f40*/  IADD3 R116, P1, R10, R116, RZ ;  /* 0x000000740a747210 */ /* 0x000fe20007f3e0ff */
[----:B------:R-:W-:Y:S01]  /*2f50*/  BSSY B1, `(.L_x_36) ;  /* 0x0000011000017945 */ /* 0x000fe20003800000 */
[----:B------:R-:W-:Y:S02]  /*2f60*/  SHF.L.U64.HI R123, R96, 0x1, R95 ;  /* 0x00000001607b7819 */ /* 0x000fe4000001025f */
[----:B------:R-:W-:Y:S01]  /*2f70*/  IADD3 R112, P2, R121, R20, RZ ;  /* 0x0000001479707210 */ /* 0x000fe20007f5e0ff */
[----:B------:R-:W-:Y:S01]  /*2f80*/  IMAD.X R117, R11, 0x1, R113, P1 ;  /* 0x000000010b757824 */ /* 0x000fe200008e0671 */
[----:B------:R-:W-:-:S03]  /*2f90*/  ISETP.GT.AND P1, PT, R3, 0x8, P4 ;  /* 0x000000080300780c */ /* 0x000fc60002724270 */
[----:B------:R-:W-:Y:S02]  /*2fa0*/  IMAD.X R113, R123, 0x1, R21, P2 ;  /* 0x000000017b717824 */ /* 0x000fe400010e0615 */
[----:B------:R-:W-:-:S04]  /*2fb0*/  IMAD.WIDE.U32 R116, R23, R14, R116 ;  /* 0x0000000e17747225 */ /* 0x000fc800078e0074 */
[----:B0-----:R-:W-:Y:S02]  /*2fc0*/  IMAD.IADD R57, R103, 0x1, R117 ;  /* 0x0000000167397824 */ /* 0x001fe400078e0275 */
[----:B--2---:R-:W-:-:S05]  /*2fd0*/  HADD2.F32 R56, -RZ, R15.H0_H0 ;  /* 0x2000000fff387230 */ /* 0x004fca0000004100 */
[----:B------:R-:W-:Y:S01]  /*2fe0*/  FMUL R5, R56, R91 ;  /* 0x0000005b38057220 */ /* 0x000fe20000400000 */
[----:B------:R-:W-:-:S03]  /*2ff0*/  LEA R56, P3, R116, R12, 0x1 ;  /* 0x0000000c74387211 */ /* 0x000fc600078608ff */
[----:B------:R-:W-:Y:S01]  /*3000*/  FFMA R5, R58, R90, R5 ;  /* 0x0000005a3a057223 */ /* 0x000fe20000000005 */
[----:B------:R-:W-:-:S04]  /*3010*/  LEA.HI.X R57, R116, R13, R57, 0x1, P3 ;  /* 0x0000000d74397211 */ /* 0x000fc800018f0c39 */
[----:B------:R-:W-:-:S05]  /*3020*/  F2FP.F16.F32.PACK_AB R5, RZ, R5 ;  /* 0x00000005ff05723e */ /* 0x000fca00000000ff */
[----:B------:R0:W-:Y:S01]  /*3030*/  @P0 STG.E.U16 desc[UR36][R112.64], R5 ;  /* 0x0000000570000986 */ /* 0x0001e2000c101524 */
[----:B------:R-:W-:Y:S05]  /*3040*/  @!P1 BRA `(.L_x_37) ;  /* 0x0000000000049947 */ /* 0x000fea0003800000 */
[----:B------:R2:W5:Y:S02]  /*3050*/  LDG.E.LTC128B.U16 R15, desc[UR36][R56.64+0x2] ;  /* 0x00000224380f7981 */ /* 0x000564000c1e1520 */
.L_x_37:
[----:B------:R-:W-:Y:S05]  /*3060*/  BSYNC B1 ;  /* 0x0000000000017941 */ /* 0x000fea0003800000 */
.L_x_36:
[----:B-----5:R-:W-:Y:S01]  /*3070*/  HADD2.F32 R6, -RZ, R15.H0_H0 ;  /* 0x2000000fff067230 */ /* 0x020fe20000004100 */
[----:B------:R-:W-:Y:S01]  /*3080*/  ISETP.GT.AND P4, PT, R4, 0x8, PT ;  /* 0x000000080400780c */ /* 0x000fe20003f84270 */
[----:B------:R-:W-:Y:S01]  /*3090*/  IMAD.MOV.U32 R58, RZ, RZ, R112 ;  /* 0x000000ffff3a7224 */ /* 0x000fe200078e0070 */
[----:B------:R-:W-:Y:S01]  /*30a0*/  BSSY B1, `(.L_x_38) ;  /* 0x000000b000017945 */ /* 0x000fe20003800000 */
[----:B------:R-:W-:Y:S01]  /*30b0*/  PRMT R116, R15, 0x7610, R116 ;  /* 0x000076100f747816 */ /* 0x000fe20000000074 */
[----:B------:R-:W-:Y:S01]  /*30c0*/  FMUL R6, R6, R91 ;  /* 0x0000005b06067220 */ /* 0x000fe20000400000 */
[----:B------:R-:W-:Y:S02]  /*30d0*/  ISETP.GT.AND P0, PT, R3, RZ, P4 ;  /* 0x000000ff0300720c */ /* 0x000fe40002704270 */
[----:B------:R-:W-:Y:S01]  /*30e0*/  P2R R117, PR, RZ, 0x10 ;  /* 0x00000010ff757803 */ /* 0x000fe20000000000 */
[----:B------:R-:W-:Y:S01]  /*30f0*/  FFMA R6, R59, R90, R6 ;  /* 0x0000005a3b067223 */ /* 0x000fe20000000006 */
[----:B------:R-:W-:-:S04]  /*3100*/  IMAD.MOV.U32 R59, RZ, RZ, R113 ;  /* 0x000000ffff3b7224 */ /* 0x000fc800078e0071 */
[----:B------:R-:W-:-:S05]  /*3110*/  F2FP.F16.F32.PACK_AB R6, RZ, R6 ;  /* 0x00000006ff06723e */ /* 0x000fca00000000ff */
[----:B------:R3:W-:Y:S01]  /*3120*/  @P1 STG.E.U16 desc[UR36][R58.64+0x2], R6 ;  /* 0x000002063a001986 */ /* 0x0007e2000c101524 */
[----:B------:R-:W-:Y:S05]  /*3130*/  @!P0 BRA `(.L_x_39) ;  /* 0x0000000000048947 */ /* 0x000fea0003800000 */
[----:B------:R4:W5:Y:S02]  /*3140*/  LDG.E.LTC128B.U16 R116, desc[UR36][R8.64+0x10] ;  /* 0x0000102408747981 */ /* 0x000964000c1e1520 */
.L_x_39:
[----:B------:R-:W-:Y:S05]  /*3150*/  BSYNC B1 ;  /* 0x0000000000017941 */ /* 0x000fea0003800000 */
.L_x_38:
[----:B---3-5:R-:W-:Y:S01]  /*3160*/  HADD2.F32 R6, -RZ, R116.H0_H0 ;  /* 0x20000074ff067230 */ /* 0x028fe20000004100 */
[C---:B0-----:R-:W-:Y:S01]  /*3170*/  SHF.L.U64.HI R5, R97.reuse, 0x1, R94 ;  /* 0x0000000161057819 */ /* 0x041fe2000001025e */
[----:B------:R-:W-:Y:S01]  /*3180*/  IMAD.SHL.U32 R15, R97, 0x2, RZ ;  /* 0x00000002610f7824 */ /* 0x000fe200078e00ff */
[----:B------:R-:W-:Y:S01]  /*3190*/  ISETP.GT.AND P3, PT, R4, 0x9, PT ;  /* 0x000000090400780c */ /* 0x000fe20003f64270 */
[----:B------:R-:W-:Y:S01]  /*31a0*/  BSSY B1, `(.L_x_40) ;  /* 0x000000b000017945 */ /* 0x000fe20003800000 */
[----:B------:R-:W-:Y:S02]  /*31b0*/  FMUL R7, R6, R91 ;  /* 0x0000005b06077220 */ /* 0x000fe40000400000 */
[----:B------:R-:W-:Y:S02]  /*31c0*/  IADD3 R6, P1, P2, R15, R20, R121 ;  /* 0x000000140f067210 */ /* 0x000fe40007a3e079 */
[----:B------:R-:W-:Y:S01]  /*31d0*/  FFMA R60, R60, R90, R7 ;  /* 0x0000005a3c3c7223 */ /* 0x000fe20000000007 */
[----:B------:R-:W-:-:S02]  /*31e0*/  P2R R120, PR, RZ, 0x8 ;  /* 0x00000008ff787803 */ /* 0x000fc40000000000 */
[----:B------:R-:W-:Y:S02]  /*31f0*/  IADD3.X R7, R5, R21, R123, P1, P2 ;  /* 0x0000001505077210 */ /* 0x000fe40000fe447b */
[----:B------:R-:W-:Y:S02]  /*3200*/  F2FP.F16.F32.PACK_AB R60, RZ, R60 ;  /* 0x0000003cff3c723e */ /* 0x000fe400000000ff */
[----:B------:R-:W-:-:S03]  /*3210*/  ISETP.GT.AND P1, PT, R3, RZ, P3 ;  /* 0x000000ff0300720c */ /* 0x000fc60001f24270 */
[----:B------:R0:W-:Y:S10]  /*3220*/  @P0 STG.E.U16 desc[UR36][R20.64+0x10], R60 ;  /* 0x0000103c14000986 */ /* 0x0001f4000c101524 */
[----:B------:R-:W-:Y:S05]  /*3230*/  @!P1 BRA `(.L_x_41) ;  /* 0x0000000000049947 */ /* 0x000fea0003800000 */
[----:B------:R3:W5:Y:S02]  /*3240*/  LDG.E.LTC128B.U16 R116, desc[UR36][R8.64+0x12] ;  /* 0x0000122408747981 */ /* 0x000764000c1e1520 */
.L_x_41:
[----:B------:R-:W-:Y:S05]  /*3250*/  BSYNC B1 ;  /* 0x0000000000017941 */ /* 0x000fea0003800000 */
.L_x_40:
[----:B0----5:R-:W-:Y:S01]  /*3260*/  HADD2.F32 R60, -RZ, R116.H0_H0 ;  /* 0x20000074ff3c7230 */ /* 0x021fe20000004100 */
[----:B------:R-:W-:Y:S01]  /*3270*/  ISETP.GT.AND P0, PT, R3, 0x8, P4 ;  /* 0x000000080300780c */ /* 0x000fe20002704270 */
[----:B------:R-:W-:Y:S03]  /*3280*/  BSSY B1, `(.L_x_42) ;  /* 0x0000007000017945 */ /* 0x000fe60003800000 */
[----:B------:R-:W-:-:S04]  /*3290*/  FMUL R60, R60, R91 ;  /* 0x0000005b3c3c7220 */ /* 0x000fc80000400000 */
[----:B------:R-:W-:-:S05]  /*32a0*/  FFMA R60, R61, R90, R60 ;  /* 0x0000005a3d3c7223 */ /* 0x000fca000000003c */
[----:B------:R-:W-:-:S05]  /*32b0*/  F2FP.F16.F32.PACK_AB R60, RZ, R60 ;  /* 0x0000003cff3c723e */ /* 0x000fca00000000ff */
[----:B------:R0:W-:Y:S01]  /*32c0*/  @P1 STG.E.U16 desc[UR36][R20.64+0x12], R60 ;  /* 0x0000123c14001986 */ /* 0x0001e2000c101524 */
[----:B------:R-:W-:Y:S05]  /*32d0*/  @!P0 BRA `(.L_x_43) ;  /* 0x0000000000048947 */ /* 0x000fea0003800000 */
[----:B------:R0:W5:Y:S02]  /*32e0*/  LDG.E.LTC128B.U16 R116, desc[UR36][R56.64+0x10] ;  /* 0x0000102438747981 */ /* 0x000164000c1e1520 */
.L_x_43:
[----:B------:R-:W-:Y:S05]  /*32f0*/  BSYNC B1 ;  /* 0x0000000000017941 */ /* 0x000fea0003800000 */
.L_x_42:
        /* <DEDUP_REMOVED lines=9> */
.L_x_45:
[----:B------:R-:W-:Y:S05]  /*3390*/  BSYNC B1 ;  /* 0x0000000000017941 */ /* 0x000fea0003800000 */
.L_x_44:
[----:B-----5:R-:W-:Y:S01]  /*33a0*/  HADD2.F32 R60, -RZ, R116.H0_H0 ;  /* 0x20000074ff3c7230 */ /* 0x020fe20000004100 */
[----:B------:R-:W-:Y:S01]  /*33b0*/  IADD3 R123, P0, R110, 0x80, RZ ;  /* 0x000000806e7b7810 */ /* 0x000fe20007f1e0ff */
[----:B------:R-:W-:Y:S01]  /*33c0*/  BSSY B1, `(.L_x_46) ;  /* 0x000000b000017945 */ /* 0x000fe20003800000 */
[----:B------:R-:W-:Y:S02]  /*33d0*/  ISETP.GT.AND P2, PT, R4, 0x10, PT ;  /* 0x000000100400780c */ /* 0x000fe40003f44270 */
[----:B------:R-:W-:Y:S01]  /*33e0*/  FMUL R60, R60, R91 ;  /* 0x0000005b3c3c7220 */ /* 0x000fe20000400000 */
[----:B------:R-:W-:Y:S01]  /*33f0*/  IMAD.X R111, RZ, RZ, R111, P0 ;  /* 0x000000ffff6f7224 */ /* 0x000fe200000e066f */
[----:B------:R-:W-:Y:S02]  /*3400*/  ISETP.GT.AND P0, PT, R3, RZ, P2 ;  /* 0x000000ff0300720c */ /* 0x000fe40001704270 */
[----:B------:R-:W-:Y:S01]  /*3410*/  FFMA R60, R63, R90, R60 ;  /* 0x0000005a3f3c7223 */ /* 0x000fe2000000003c */
[----:B------:R-:W-:-:S04]  /*3420*/  P2R R121, PR, RZ, 0x4 ;  /* 0x00000004ff797803 */ /* 0x000fc80000000000 */
[----:B------:R-:W-:-:S05]  /*3430*/  F2FP.F16.F32.PACK_AB R60, RZ, R60 ;  /* 0x0000003cff3c723e */ /* 0x000fca00000000ff */
[----:B------:R0:W-:Y:S01]  /*3440*/  @P1 STG.E.U16 desc[UR36][R58.64+0x12], R60 ;  /* 0x0000123c3a001986 */ /* 0x0001e2000c101524 */
[----:B------:R-:W-:Y:S05]  /*3450*/  @!P0 BRA `(.L_x_47) ;  /* 0x0000000000048947 */ /* 0x000fea0003800000 */
[----:B------:R0:W5:Y:S02]  /*3460*/  LDG.E.LTC128B.U16 R116, desc[UR36][R8.64+0x20] ;  /* 0x0000202408747981 */ /* 0x000164000c1e1520 */
.L_x_47:
[----:B------:R-:W-:Y:S05]  /*3470*/  BSYNC B1 ;  /* 0x0000000000017941 */ /* 0x000fea0003800000 */
.L_x_46:
[----:B0----5:R-:W-:Y:S01]  /*3480*/  HADD2.F32 R60, -RZ, R116.H0_H0 ;  /* 0x20000074ff3c7230 */ /* 0x021fe20000004100 */
[----:B------:R-:W-:Y:S01]  /*3490*/  ISETP.GT.AND P1, PT, R4, 0x11, PT ;  /* 0x000000110400780c */ /* 0x000fe20003f24270 */
[-C--:B------:R-:W-:Y:S01]  /*34a0*/  IMAD.WIDE.U32 R62, R123, R108.reuse, R10 ;  /* 0x0000006c7b3e7225 */ /* 0x080fe200078e000a */
[----:B------:R-:W-:Y:S03]  /*34b0*/  BSSY B1, `(.L_x_48) ;  /* 0x0000021000017945 */ /* 0x000fe60003800000 */
[----:B------:R-:W-:Y:S01]  /*34c0*/  FMUL R61, R60, R91 ;  /* 0x0000005b3c3d7220 */ /* 0x000fe20000400000 */
[----:B------:R-:W-:-:S03]  /*34d0*/  IMAD R60, R111, R108, RZ ;  /* 0x0000006c6f3c7224 */ /* 0x000fc600078e02ff */
[----:B------:R-:W-:Y:S01]  /*34e0*/  FFMA R61, R64, R90, R61 ;  /* 0x0000005a403d7223 */ /* 0x000fe2000000003d */
[----:B------:R-:W-:-:S04]  /*34f0*/  IMAD R107, R123, R109, R60 ;  /* 0x0000006d7b6b7224 */ /* 0x000fc800078e023c */
[----:B------:R-:W-:Y:S01]  /*3500*/  F2FP.F16.F32.PACK_AB R61, RZ, R61 ;  /* 0x0000003dff3d723e */ /* 0x000fe200000000ff */
[----:B------:R-:W-:-:S03]  /*3510*/  IMAD.IADD R63, R107, 0x1, R63 ;  /* 0x000000016b3f7824 */ /* 0x000fc600078e023f */
[----:B------:R-:W-:Y:S01]  /*3520*/  PRMT R64, R61, 0x7610, R64 ;  /* 0x000076103d407816 */ /* 0x000fe20000000040 */
[----:B------:R-:W-:-:S04]  /*3530*/  IMAD.WIDE.U32 R60, R123, R108, R104 ;  /* 0x0000006c7b3c7225 */ /* 0x000fc800078e0068 */
[----:B------:R0:W-:Y:S01]  /*3540*/  @P0 STG.E.U16 desc[UR36][R20.64+0x20], R64 ;  /* 0x0000204014000986 */ /* 0x0001e2000c101524 */
[----:B------:R-:W-:Y:S01]  /*3550*/  IMAD.WIDE.U32 R110, R23, R14, R62 ;  /* 0x0000000e176e7225 */ /* 0x000fe200078e003e */
[----:B------:R-:W-:-:S03]  /*3560*/  LEA R62, P0, R60, R12, 0x1 ;  /* 0x0000000c3c3e7211 */ /* 0x000fc600078008ff */
[----:B------:R-:W-:Y:S02]  /*3570*/  IMAD.IADD R61, R61, 0x1, R107 ;  /* 0x000000013d3d7824 */ /* 0x000fe400078e026b */
[----:B------:R-:W-:-:S03]  /*3580*/  IMAD.WIDE.U32 R108, R123, R108, R114 ;  /* 0x0000006c7b6c7225 */ /* 0x000fc600078e0072 */
[----:B------:R-:W-:Y:S01]  /*3590*/  LEA.HI.X R63, R60, R13, R61, 0x1, P0 ;  /* 0x0000000d3c3f7211 */ /* 0x000fe200000f0c3d */
[----:B------:R-:W-:Y:S01]  /*35a0*/  IMAD.IADD R61, R103, 0x1, R111 ;  /* 0x00000001673d7824 */ /* 0x000fe200078e026f */
[----:B------:R-:W-:Y:S01]  /*35b0*/  LEA R60, P0, R110, R12, 0x1 ;  /* 0x0000000c6e3c7211 */ /* 0x000fe200078008ff */
[----:B------:R-:W-:-:S03]  /*35c0*/  IMAD.IADD R107, R107, 0x1, R109 ;  /* 0x000000016b6b7824 */ /* 0x000fc600078e026d */
[----:B------:R-:W-:Y:S02]  /*35d0*/  LEA.HI.X R61, R110, R13, R61, 0x1, P0 ;  /* 0x0000000d6e3d7211 */ /* 0x000fe400000f0c3d */
[----:B------:R-:W-:-:S05]  /*35e0*/  IADD3 R106, P0, R106, R108, RZ ;  /* 0x0000006c6a6a7210 */ /* 0x000fca0007f1e0ff */
[----:B0-----:R-:W-:Y:S01]  /*35f0*/  IMAD.X R64, R107, 0x1, R105, P0 ;  /* 0x000000016b407824 */ /* 0x001fe200000e0669 */
[----:B------:R-:W-:-:S05]  /*3600*/  IADD3 R104, P0, R10, R108, RZ ;  /* 0x0000006c0a687210 */ /* 0x000fca0007f1e0ff */
[----:B------:R-:W-:Y:S01]  /*3610*/  IMAD.X R105, R11, 0x1, R107, P0 ;  /* 0x000000010b697824 */ /* 0x000fe200000e066b */
[----:B------:R-:W-:Y:S01]  /*3620*/  LEA R10, P0, R106, R12, 0x1 ;  /* 0x0000000c6a0a7211 */ /* 0x000fe200078008ff */
[----:B------:R-:W-:-:S03]  /*3630*/  IMAD.WIDE.U32 R104, R23, R14, R104 ;  /* 0x0000000e17687225 */ /* 0x000fc600078e0068 */
[----:B------:R-:W-:Y:S01]  /*3640*/  LEA.HI.X R11, R106, R13, R64, 0x1, P0 ;  /* 0x0000000d6a0b7211 */ /* 0x000fe200000f0c40 */
[----:B------:R-:W-:Y:S01]  /*3650*/  IMAD.IADD R103, R103, 0x1, R105 ;  /* 0x0000000167677824 */ /* 0x000fe200078e0269 */
[----:B------:R-:W-:-:S04]  /*3660*/  LEA R12, P0, R104, R12, 0x1 ;  /* 0x0000000c680c7211 */ /* 0x000fc800078008ff */
[----:B------:R-:W-:Y:S02]  /*3670*/  LEA.HI.X R13, R104, R13, R103, 0x1, P0 ;  /* 0x0000000d680d7211 */ /* 0x000fe400000f0c67 */
[----:B------:R-:W-:Y:S02]  /*3680*/  ISETP.GT.AND P0, PT, R3, RZ, P1 ;  /* 0x000000ff0300720c */ /* 0x000fe40000f04270 */
[----:B------:R-:W-:-:S11]  /*3690*/  P2R R103, PR, RZ, 0x2 ;  /* 0x00000002ff677803 */ /* 0x000fd60000000000 */
[----:B------:R-:W-:Y:S05]  /*36a0*/  @!P0 BRA `(.L_x_49) ;  /* 0x0000000000048947 */ /* 0x000fea0003800000 */
[----:B------:R0:W5:Y:S02]  /*36b0*/  LDG.E.LTC128B.U16 R116, desc[UR36][R8.64+0x22] ;  /* 0x0000222408747981 */ /* 0x000164000c1e1520 */
.L_x_49:
[----:B------:R-:W-:Y:S05]  /*36c0*/  BSYNC B1 ;  /* 0x0000000000017941 */ /* 0x000fea0003800000 */
.L_x_48:
[----:B-----5:R-:W-:Y:S01]  /*36d0*/  HADD2.F32 R14, -RZ, R116.H0_H0 ;  /* 0x20000074ff0e7230 */ /* 0x020fe20000004100 */
[----:B------:R-:W-:Y:S04]  /*36e0*/  BSSY B1, `(.L_x_50) ;  /* 0x0000008000017945 */ /* 0x000fe80003800000 */
[----:B------:R-:W-:-:S04]  /*36f0*/  FMUL R14, R14, R91 ;  /* 0x0000005b0e0e7220 */ /* 0x000fc80000400000 */
[----:B------:R-:W-:-:S05]  /*3700*/  FFMA R14, R65, R90, R14 ;  /* 0x0000005a410e7223 */ /* 0x000fca000000000e */
[----:B------:R-:W-:-:S05]  /*3710*/  F2FP.F16.F32.PACK_AB R14, RZ, R14 ;  /* 0x0000000eff0e723e */ /* 0x000fca00000000ff */
[----:B------:R0:W-:Y:S01]  /*3720*/  @P0 STG.E.U16 desc[UR36][R20.64+0x22], R14 ;  /* 0x0000220e14000986 */ /* 0x0001e2000c101524 */
[----:B------:R-:W-:-:S13]  /*3730*/  ISETP.GT.AND P0, PT, R3, 0x8, P2 ;  /* 0x000000080300780c */ /* 0x000fda0001704270 */
[----:B0-----:R-:W-:Y:S05]  /*3740*/  @!P0 BRA `(.L_x_51) ;  /* 0x0000000000048947 */ /* 0x001fea0003800000 */
[----:B------:R0:W5:Y:S02]  /*3750*/  LDG.E.LTC128B.U16 R116, desc[UR36][R56.64+0x20] ;  /* 0x0000202438747981 */ /* 0x000164000c1e1520 */
.L_x_51:
[----:B------:R-:W-:Y:S05]  /*3760*/  BSYNC B1 ;  /* 0x0000000000017941 */ /* 0x000fea0003800000 */
.L_x_50:
        /* <DEDUP_REMOVED lines=9> */
.L_x_53:
[----:B------:R-:W-:Y:S05]  /*3800*/  BSYNC B1 ;  /* 0x0000000000017941 */ /* 0x000fea0003800000 */
.L_x_52:
[----:B-----5:R-:W-:Y:S01]  /*3810*/  HADD2.F32 R14, -RZ, R116.H0_H0 ;  /* 0x20000074ff0e7230 */ /* 0x020fe20000004100 */
[----:B------:R-:W-:Y:S01]  /*3820*/  ISETP.GT.AND P2, PT, R4, 0x18, PT ;  /* 0x000000180400780c */ /* 0x000fe20003f44270 */
[----:B------:R-:W-:Y:S03]  /*3830*/  BSSY B1, `(.L_x_54) ;  /* 0x0000009000017945 */ /* 0x000fe60003800000 */
[----:B------:R-:W-:Y:S01]  /*3840*/  FMUL R14, R14, R91 ;  /* 0x0000005b0e0e7220 */ /* 0x000fe20000400000 */
[----:B------:R-:W-:-:S03]  /*3850*/  P2R R104, PR, RZ, 0x4 ;  /* 0x00000004ff687803 */ /* 0x000fc60000000000 */
[----:B------:R-:W-:-:S05]  /*3860*/  FFMA R14, R67, R90, R14 ;  /* 0x0000005a430e7223 */ /* 0x000fca000000000e */
[----:B------:R-:W-:-:S05]  /*3870*/  F2FP.F16.F32.PACK_AB R14, RZ, R14 ;  /* 0x0000000eff0e723e */ /* 0x000fca00000000ff */
[----:B------:R0:W-:Y:S01]  /*3880*/  @P0 STG.E.U16 desc[UR36][R58.64+0x22], R14 ;  /* 0x0000220e3a000986 */ /* 0x0001e2000c101524 */
[----:B------:R-:W-:-:S13]  /*3890*/  ISETP.GT.AND P0, PT, R3, RZ, P2 ;  /* 0x000000ff0300720c */ /* 0x000fda0001704270 */
[----:B0-----:R-:W-:Y:S05]  /*38a0*/  @!P0 BRA `(.L_x_55) ;  /* 0x0000000000048947 */ /* 0x001fea0003800000 */
[----:B------:R0:W5:Y:S02]  /*38b0*/  LDG.E.LTC128B.U16 R116, desc[UR36][R8.64+0x30] ;  /* 0x0000302408747981 */ /* 0x000164000c1e1520 */
.L_x_55:
[----:B------:R-:W-:Y:S05]  /*38c0*/  BSYNC B1 ;  /* 0x0000000000017941 */ /* 0x000fea0003800000 */
.L_x_54:
[----:B-----5:R-:W-:Y:S01]  /*38d0*/  HADD2.F32 R14, -RZ, R116.H0_H0 ;  /* 0x20000074ff0e7230 */ /* 0x020fe20000004100 */
[----:B------:R-:W-:Y:S01]  /*38e0*/  ISETP.GT.AND P1, PT, R4, 0x19, PT ;  /* 0x000000190400780c */ /* 0x000fe20003f24270 */
[----:B------:R-:W-:Y:S03]  /*38f0*/  BSSY B1, `(.L_x_56) ;  /* 0x0000009000017945 */ /* 0x000fe60003800000 */
[----:B------:R-:W-:-:S04]  /*3900*/  FMUL R23, R14, R91 ;  /* 0x0000005b0e177220 */ /* 0x000fc80000400000 */
[----:B------:R-:W-:Y:S01]  /*3910*/  FFMA R23, R68, R90, R23 ;  /* 0x0000005a44177223 */ /* 0x000fe20000000017 */
[----:B------:R-:W-:-:S04]  /*3920*/  P2R R68, PR, RZ, 0x2 ;  /* 0x00000002ff447803 */ /* 0x000fc80000000000 */
[----:B------:R-:W-:-:S05]  /*3930*/  F2FP.F16.F32.PACK_AB R23, RZ, R23 ;  /* 0x00000017ff17723e */ /* 0x000fca00000000ff */
[----:B------:R0:W-:Y:S01]  /*3940*/  @P0 STG.E.U16 desc[UR36][R20.64+0x30], R23 ;  /* 0x0000301714000986 */ /* 0x0001e2000c101524 */
[----:B------:R-:W-:-:S13]  /*3950*/  ISETP.GT.AND P0, PT, R3, RZ, P1 ;  /* 0x000000ff0300720c */ /* 0x000fda0000f04270 */
[----:B0-----:R-:W-:Y:S05]  /*3960*/  @!P0 BRA `(.L_x_57) ;  /* 0x0000000000048947 */ /* 0x001fea0003800000 */
[----:B------:R0:W5:Y:S02]  /*3970*/  LDG.E.LTC128B.U16 R116, desc[UR36][R8.64+0x32] ;  /* 0x0000322408747981 */ /* 0x000164000c1e1520 */
.L_x_57:
[----:B------:R-:W-:Y:S05]  /*3980*/  BSYNC B1 ;  /* 0x0000000000017941 */ /* 0x000fea0003800000 */
.L_x_56:
        /* <DEDUP_REMOVED lines=9> */
.L_x_59:
[----:B------:R-:W-:Y:S05]  /*3a20*/  BSYNC B1 ;  /* 0x0000000000017941 */ /* 0x000fea0003800000 */
.L_x_58:
        /* <DEDUP_REMOVED lines=9> */
.L_x_61:
[----:B------:R-:W-:Y:S05]  /*3ac0*/  BSYNC B1 ;  /* 0x0000000000017941 */ /* 0x000fea0003800000 */
.L_x_60:
        /* <DEDUP_REMOVED lines=11> */
.L_x_63:
[----:B------:R-:W-:Y:S05]  /*3b80*/  BSYNC B1 ;  /* 0x0000000000017941 */ /* 0x000fea0003800000 */
.L_x_62:
        /* <DEDUP_REMOVED lines=11> */
.L_x_65:
[----:B------:R-:W-:Y:S05]  /*3c40*/  BSYNC B1 ;  /* 0x0000000000017941 */ /* 0x000fea0003800000 */
.L_x_64:
        /* <DEDUP_REMOVED lines=9> */
.L_x_67:
[----:B------:R-:W-:Y:S05]  /*3ce0*/  BSYNC B1 ;  /* 0x0000000000017941 */ /* 0x000fea0003800000 */
.L_x_66:
        /* <DEDUP_REMOVED lines=9> */
.L_x_69:
[----:B------:R-:W-:Y:S05]  /*3d80*/  BSYNC B1 ;  /* 0x0000000000017941 */ /* 0x000fea0003800000 */
.L_x_68:
        /* <DEDUP_REMOVED lines=11> */
.L_x_71:
[----:B------:R-:W-:Y:S05]  /*3e40*/  BSYNC B1 ;  /* 0x0000000000017941 */ /* 0x000fea0003800000 */
.L_x_70:
        /* <DEDUP_REMOVED lines=11> */
.L_x_73:
[----:B------:R-:W-:Y:S05]  /*3f00*/  BSYNC B1 ;  /* 0x0000000000017941 */ /* 0x000fea0003800000 */
.L_x_72:
        /* <DEDUP_REMOVED lines=9> */
.L_x_75:
[----:B------:R-:W-:Y:S05]  /*3fa0*/  BSYNC B1 ;  /* 0x0000000000017941 */ /* 0x000fea0003800000 */
.L_x_74:
        /* <DEDUP_REMOVED lines=9> */
.L_x_77:
[----:B------:R-:W-:Y:S05]  /*4040*/  BSYNC B1 ;  /* 0x0000000000017941 */ /* 0x000fea0003800000 */
.L_x_76:
[----:B-----5:R-:W-:Y:S01]  /*4050*/  HADD2.F32 R14, -RZ, R116.H0_H0 ;  /* 0x20000074ff0e7230 */ /* 0x020fe20000004100 */
[----:B------:R-:W-:Y:S01]  /*4060*/  ISETP.GT.AND P3, PT, R4, 0x30, PT ;  /* 0x000000300400780c */ /* 0x000fe20003f64270 */
[----:B------:R-:W-:Y:S03]  /*4070*/  BSSY B1, `(.L_x_78) ;  /* 0x0000008000017945 */ /* 0x000fe60003800000 */
[----:B------:R-:W-:-:S04]  /*4080*/  FMUL R14, R14, R91 ;  /* 0x0000005b0e0e7220 */ /* 0x000fc80000400000 */
[----:B------:R-:W-:-:S05]  /*4090*/  FFMA R14, R79, R90, R14 ;  /* 0x0000005a4f0e7223 */ /* 0x000fca000000000e */
[----:B------:R-:W-:-:S05]  /*40a0*/  F2FP.F16.F32.PACK_AB R14, RZ, R14 ;  /* 0x0000000eff0e723e */ /* 0x000fca00000000ff */
[----:B------:R0:W-:Y:S01]  /*40b0*/  @P0 STG.E.U16 desc[UR36][R58.64+0x52], R14 ;  /* 0x0000520e3a000986 */ /* 0x0001e2000c101524 */
[----:B------:R-:W-:-:S13]  /*40c0*/  ISETP.GT.AND P0, PT, R3, RZ, P3 ;  /* 0x000000ff0300720c */ /* 0x000fda0001f04270 */
[----:B0-----:R-:W-:Y:S05]  /*40d0*/  @!P0 BRA `(.L_x_79) ;  /* 0x0000000000048947 */ /* 0x001fea0003800000 */
[----:B------:R0:W5:Y:S02]  /*40e0*/  LDG.E.LTC128B.U16 R116, desc[UR36][R8.64+0x60] ;  /* 0x0000602408747981 */ /* 0x000164000c1e1520 */
.L_x_79:
[----:B------:R-:W-:Y:S05]  /*40f0*/  BSYNC B1 ;  /* 0x0000000000017941 */ /* 0x000fea0003800000 */
.L_x_78:
        /* <DEDUP_REMOVED lines=10> */
.L_x_81:
[----:B------:R-:W-:Y:S05]  /*41a0*/  BSYNC B1 ;  /* 0x0000000000017941 */ /* 0x000fea0003800000 */
.L_x_80:
        /* <DEDUP_REMOVED lines=9> */
.L_x_83:
[----:B------:R-:W-:Y:S05]  /*4240*/  BSYNC B1 ;  /* 0x0000000000017941 */ /* 0x000fea0003800000 */
.L_x_82:
        /* <DEDUP_REMOVED lines=9> */
.L_x_85:
[----:B------:R-:W-:Y:S05]  /*42e0*/  BSYNC B1 ;  /* 0x0000000000017941 */ /* 0x000fea0003800000 */
.L_x_84:
        /* <DEDUP_REMOVED lines=10> */
.L_x_87:
[----:B------:R-:W-:Y:S05]  /*4390*/  BSYNC B1 ;  /* 0x0000000000017941 */ /* 0x000fea0003800000 */
.L_x_86:
[----:B-----5:R-:W-:Y:S01]  /*43a0*/  HADD2.F32 R14, -RZ, R116.H0_H0 ;  /* 0x20000074ff0e7230 */ /* 0x020fe20000004100 */
[----:B------:R-:W-:Y:S04]  /*43b0*/  BSSY B1, `(.L_x_88) ;  /* 0x000000f000017945 */ /* 0x000fe80003800000 */
[----:B------:R-:W-:-:S04]  /*43c0*/  FMUL R23, R14, R91 ;  /* 0x0000005b0e177220 */ /* 0x000fc80000400000 */
[----:B------:R-:W-:-:S05]  /*43d0*/  FFMA R23, R84, R90, R23 ;  /* 0x0000005a54177223 */ /* 0x000fca0000000017 */
[----:B------:R-:W-:-:S05]  /*43e0*/  F2FP.F16.F32.PACK_AB R23, RZ, R23 ;  /* 0x00000017ff17723e */ /* 0x000fca00000000ff */
[----:B------:R0:W-:Y:S01]  /*43f0*/  @P0 STG.E.U16 desc[UR36][R20.64+0x70], R23 ;  /* 0x0000701714000986 */ /* 0x0001e2000c101524 */
[----:B------:R-:W-:-:S05]  /*4400*/  IADD3 R64, P0, R15, R112, RZ ;  /* 0x000000700f407210 */ /* 0x000fca0007f1e0ff */
[----:B------:R-:W-:Y:S01]  /*4410*/  IMAD.X R65, R5, 0x1, R113, P0 ;  /* 0x0000000105417824 */ /* 0x000fe200000e0671 */
[----:B------:R-:W-:-:S05]  /*4420*/  IADD3 R66, P0, R15, R112, RZ ;  /* 0x000000700f427210 */ /* 0x000fca0007f1e0ff */
[----:B------:R-:W-:Y:S01]  /*4430*/  IMAD.X R67, R5, 0x1, R113, P0 ;  /* 0x0000000105437824 */ /* 0x000fe200000e0671 */
[----:B------:R-:W-:-:S05]  /*4440*/  IADD3 R14, P0, R15, R20, RZ ;  /* 0x000000140f0e7210 */ /* 0x000fca0007f1e0ff */
[----:B------:R-:W-:Y:S01]  /*4450*/  IMAD.X R15, R5, 0x1, R21, P0 ;  /* 0x00000001050f7824 */ /* 0x000fe200000e0615 */
[----:B------:R-:W-:-:S04]  /*4460*/  ISETP.GT.AND P0, PT, R4, 0x39, PT ;  /* 0x000000390400780c */ /* 0x000fc80003f04270 */
[----:B------:R-:W-:-:S13]  /*4470*/  ISETP.GT.AND P4, PT, R3, RZ, P0 ;  /* 0x000000ff0300720c */ /* 0x000fda0000784270 */
[----:B0-----:R-:W-:Y:S05]  /*4480*/  @!P4 BRA `(.L_x_89) ;  /* 0x000000000004c947 */ /* 0x001fea0003800000 */
[----:B------:R0:W5:Y:S02]  /*4490*/  LDG.E.LTC128B.U16 R116, desc[UR36][R8.64+0x72] ;  /* 0x0000722408747981 */ /* 0x000164000c1e1520 */
.L_x_89:
[----:B------:R-:W-:Y:S05]  /*44a0*/  BSYNC B1 ;  /* 0x0000000000017941 */ /* 0x000fea0003800000 */
.L_x_88:
        /* <DEDUP_REMOVED lines=9> */
.L_x_91:
[----:B------:R-:W-:Y:S05]  /*4540*/  BSYNC B1 ;  /* 0x0000000000017941 */ /* 0x000fea0003800000 */
.L_x_90:
        /* <DEDUP_REMOVED lines=9> */
.L_x_93:
[----:B------:R-:W-:Y:S05]  /*45e0*/  BSYNC B1 ;  /* 0x0000000000017941 */ /* 0x000fea0003800000 */
.L_x_92:
[----:B-----5:R-:W-:-:S05]  /*45f0*/  HADD2.F32 R4, -RZ, R116.H0_H0 ;  /* 0x20000074ff047230 */ /* 0x020fca0000004100 */
[----:B------:R-:W-:-:S04]  /*4600*/  FMUL R4, R4, R91 ;  /* 0x0000005b04047220 */ /* 0x000fc80000400000 */
[----:B------:R-:W-:-:S05]  /*4610*/  FFMA R4, R87, R90, R4 ;  /* 0x0000005a57047223 */ /* 0x000fca0000000004 */
[----:B------:R-:W-:-:S04]  /*4620*/  F2FP.F16.F32.PACK_AB R4, RZ, R4 ;  /* 0x00000004ff04723e */ /* 0x000fc800000000ff */
[----:B-1-34-:R-:W-:-:S05]  /*4630*/  PRMT R8, R4, 0x7610, R8 ;  /* 0x0000761004087816 */ /* 0x01afca0000000008 */
[----:B------:R1:W-:Y:S01]  /*4640*/  @P4 STG.E.U16 desc[UR36][R58.64+0x72], R8 ;  /* 0x000072083a004986 */ /* 0x0003e2000c101524 */
[----:B------:R-:W-:-:S13]  /*4650*/  ISETP.GT.AND P4, PT, R3, 0x80, P6 ;  /* 0x000000800300780c */ /* 0x000fda0003784270 */
[----:B------:R-:W3:Y:S01]  /*4660*/  @P4 LDG.E.LTC128B.U16 R116, desc[UR36][R62.64] ;  /* 0x000000243e744981 */ /* 0x000ee2000c1e1520 */
[----:B------:R-:W-:Y:S01]  /*4670*/  BSSY B1, `(.L_x_94) ;  /* 0x000000a000017945 */ /* 0x000fe20003800000 */
[----:B---3--:R-:W-:-:S05]  /*4680*/  HADD2.F32 R4, -RZ, R116.H0_H0 ;  /* 0x20000074ff047230 */ /* 0x008fca0000004100 */
[----:B------:R-:W-:-:S04]  /*4690*/  FMUL R5, R4, R91 ;  /* 0x0000005b04057220 */ /* 0x000fc80000400000 */
[----:B------:R-:W-:-:S05]  /*46a0*/  FFMA R5, R24, R90, R5 ;  /* 0x0000005a18057223 */ /* 0x000fca0000000005 */
[----:B------:R-:W-:-:S05]  /*46b0*/  F2FP.F16.F32.PACK_AB R5, RZ, R5 ;  /* 0x00000005ff05723e */ /* 0x000fca00000000ff */
[----:B------:R1:W-:Y:S01]  /*46c0*/  @P4 STG.E.U16 desc[UR36][R14.64], R5 ;  /* 0x000000050e004986 */ /* 0x0003e2000c101524 */
[----:B------:R-:W-:-:S04]  /*46d0*/  ISETP.NE.AND P4, PT, R119, RZ, PT ;  /* 0x000000ff7700720c */ /* 0x000fc80003f85270 */
[----:B------:R-:W-:-:S13]  /*46e0*/  ISETP.GT.AND P4, PT, R3, 0x80, P4 ;  /* 0x000000800300780c */ /* 0x000fda0002784270 */
[----:B-1----:R-:W-:Y:S05]  /*46f0*/  @!P4 BRA `(.L_x_95) ;  /* 0x000000000004c947 */ /* 0x002fea0003800000 */
[----:B------:R1:W5:Y:S02]  /*4700*/  LDG.E.LTC128B.U16 R116, desc[UR36][R60.64+0x2] ;  /* 0x000002243c747981 */ /* 0x000364000c1e1520 */
.L_x_95:
[----:B------:R-:W-:Y:S05]  /*4710*/  BSYNC B1 ;  /* 0x0000000000017941 */ /* 0x000fea0003800000 */
.L_x_94:
[----:B-----5:R-:W-:Y:S01]  /*4720*/  HADD2.F32 R4, -RZ, R116.H0_H0 ;  /* 0x20000074ff047230 */ /* 0x020fe20000004100 */
[----:B------:R-:W-:Y:S01]  /*4730*/  ISETP.GT.AND P6, PT, R3, 0x88, P6 ;  /* 0x000000880300780c */ /* 0x000fe200037c4270 */
[----:B------:R-:W-:Y:S01]  /*4740*/  @P4 IMAD.MOV.U32 R5, RZ, RZ, R15 ;  /* 0x000000ffff054224 */ /* 0x000fe200078e000f */
[----:B------:R-:W-:Y:S02]  /*4750*/  BSSY B1, `(.L_x_96) ;  /* 0x0000009000017945 */ /* 0x000fe40003800000 */
[----:B------:R-:W-:-:S04]  /*4760*/  FMUL R4, R4, R91 ;  /* 0x0000005b04047220 */ /* 0x000fc80000400000 */
[----:B------:R-:W-:-:S05]  /*4770*/  FFMA R4, R25, R90, R4 ;  /* 0x0000005a19047223 */ /* 0x000fca0000000004 */
[----:B------:R-:W-:-:S04]  /*4780*/  F2FP.F16.F32.PACK_AB R4, RZ, R4 ;  /* 0x00000004ff04723e */ /* 0x000fc800000000ff */
[----:B------:R-:W-:Y:S01]  /*4790*/  PRMT R8, R4, 0x7610, R8 ;  /* 0x0000761004087816 */ /* 0x000fe20000000008 */
[----:B------:R-:W-:-:S05]  /*47a0*/  @P4 IMAD.MOV.U32 R4, RZ, RZ, R14 ;  /* 0x000000ffff044224 */ /* 0x000fca00078e000e */
[----:B------:R3:W-:Y:S01]  /*47b0*/  @P4 STG.E.U16 desc[UR36][R4.64+0x2], R8 ;  /* 0x0000020804004986 */ /* 0x0007e2000c101524 */
[----:B------:R-:W-:Y:S05]  /*47c0*/  @!P6 BRA `(.L_x_97) ;  /* 0x000000000004e947 */ /* 0x000fea0003800000 */
[----:B------:R4:W5:Y:S02]  /*47d0*/  LDG.E.LTC128B.U16 R116, desc[UR36][R10.64] ;  /* 0x000000240a747981 */ /* 0x000964000c1e1520 */
.L_x_97:
[----:B------:R-:W-:Y:S05]  /*47e0*/  BSYNC B1 ;  /* 0x0000000000017941 */ /* 0x000fea0003800000 */
.L_x_96:
[----:B---3-5:R-:W-:Y:S01]  /*47f0*/  HADD2.F32 R4, -RZ, R116.H0_H0 ;  /* 0x20000074ff047230 */ /* 0x028fe20000004100 */
[----:B------:R-:W-:Y:S01]  /*4800*/  ISETP.NE.AND P4, PT, R119, RZ, PT ;  /* 0x000000ff7700720c */ /* 0x000fe20003f85270 */
[----:B------:R-:W-:Y:S03]  /*4810*/  BSSY B1, `(.L_x_98) ;  /* 0x0000008000017945 */ /* 0x000fe60003800000 */
[----:B------:R-:W-:Y:S01]  /*4820*/  FMUL R5, R4, R91 ;  /* 0x0000005b04057220 */ /* 0x000fe20000400000 */
[----:B------:R-:W-:-:S03]  /*4830*/  ISETP.GT.AND P4, PT, R3, 0x88, P4 ;  /* 0x000000880300780c */ /* 0x000fc60002784270 */
[----:B------:R-:W-:-:S05]  /*4840*/  FFMA R5, R26, R90, R5 ;  /* 0x0000005a1a057223 */ /* 0x000fca0000000005 */
[----:B------:R-:W-:-:S05]  /*4850*/  F2FP.F16.F32.PACK_AB R5, RZ, R5 ;  /* 0x00000005ff05723e */ /* 0x000fca00000000ff */
[----:B------:R3:W-:Y:S01]  /*4860*/  @P6 STG.E.U16 desc[UR36][R64.64], R5 ;  /* 0x0000000540006986 */ /* 0x0007e2000c101524 */
[----:B------:R-:W-:Y:S05]  /*4870*/  @!P4 BRA `(.L_x_99) ;  /* 0x000000000004c947 */ /* 0x000fea0003800000 */
[----:B------:R0:W5:Y:S02]  /*4880*/  LDG.E.LTC128B.U16 R116, desc[UR36][R12.64+0x2] ;  /* 0x000002240c747981 */ /* 0x000164000c1e1520 */
.L_x_99:
[----:B------:R-:W-:Y:S05]  /*4890*/  BSYNC B1 ;  /* 0x0000000000017941 */ /* 0x000fea0003800000 */
.L_x_98:
[----:B-----5:R-:W-:Y:S01]  /*48a0*/  HADD2.F32 R4, -RZ, R116.H0_H0 ;  /* 0x20000074ff047230 */ /* 0x020fe20000004100 */
[----:B------:R-:W-:Y:S01]  /*48b0*/  ISETP.NE.AND P6, PT, R117, RZ, PT ;  /* 0x000000ff7500720c */ /* 0x000fe20003fc5270 */
[----:B------:R-:W-:Y:S03]  /*48c0*/  BSSY B1, `(.L_x_100) ;  /* 0x0000008000017945 */ /* 0x000fe60003800000 */
[----:B------:R-:W-:-:S04]  /*48d0*/  FMUL R4, R4, R91 ;  /* 0x0000005b04047220 */ /* 0x000fc80000400000 */
[----:B------:R-:W-:-:S05]  /*48e0*/  FFMA R4, R27, R90, R4 ;  /* 0x0000005a1b047223 */ /* 0x000fca0000000004 */
[----:B------:R-:W-:-:S05]  /*48f0*/  F2FP.F16.F32.PACK_AB R4, RZ, R4 ;  /* 0x00000004ff04723e */ /* 0x000fca00000000ff */
[----:B------:R0:W-:Y:S01]  /*4900*/  @P4 STG.E.U16 desc[UR36][R66.64+0x2], R4 ;  /* 0x0000020442004986 */ /* 0x0001e2000c101524 */
[----:B------:R-:W-:-:S13]  /*4910*/  ISETP.GT.AND P4, PT, R3, 0x80, P6 ;  /* 0x000000800300780c */ /* 0x000fda0003784270 */
[----:B0-----:R-:W-:Y:S05]  /*4920*/  @!P4 BRA `(.L_x_101) ;  /* 0x000000000004c947 */ /* 0x001fea0003800000 */
[----:B------:R0:W5:Y:S02]  /*4930*/  LDG.E.LTC128B.U16 R116, desc[UR36][R60.64+0x10] ;  /* 0x000010243c747981 */ /* 0x000164000c1e1520 */
.L_x_101:
[----:B------:R-:W-:Y:S05]  /*4940*/  BSYNC B1 ;  /* 0x0000000000017941 */ /* 0x000fea0003800000 */
.L_x_100:
[----:B-----5:R-:W-:Y:S01]  /*4950*/  HADD2.F32 R4, -RZ, R116.H0_H0 ;  /* 0x20000074ff047230 */ /* 0x020fe20000004100 */
[----:B------:R-:W-:Y:S01]  /*4960*/  ISETP.NE.AND P6, PT, R120, RZ, PT ;  /* 0x000000ff7800720c */ /* 0x000fe20003fc5270 */
[----:B------:R-:W-:Y:S03]  /*4970*/  BSSY B1, `(.L_x_102) ;  /* 0x000000b000017945 */ /* 0x000fe60003800000 */
[----:B---3--:R-:W-:Y:S01]  /*4980*/  FMUL R5, R4, R91 ;  /* 0x0000005b04057220 */ /* 0x008fe20000400000 */
[----:B------:R-:W-:-:S03]  /*4990*/  @P4 IMAD.MOV.U32 R4, RZ, RZ, R14 ;  /* 0x000000ffff044224 */ /* 0x000fc600078e000e */
[----:B------:R-:W-:-:S05]  /*49a0*/  FFMA R5, R28, R90, R5 ;  /* 0x0000005a1c057223 */ /* 0x000fca0000000005 */
[----:B------:R-:W-:-:S04]  /*49b0*/  F2FP.F16.F32.PACK_AB R5, RZ, R5 ;  /* 0x00000005ff05723e */ /* 0x000fc800000000ff */
[----:B------:R-:W-:Y:S01]  /*49c0*/  PRMT R8, R5, 0x7610, R8 ;  /* 0x0000761005087816 */ /* 0x000fe20000000008 */
[----:B------:R-:W-:-:S05]  /*49d0*/  @P4 IMAD.MOV.U32 R5, RZ, RZ, R15 ;  /* 0x000000ffff054224 */ /* 0x000fca00078e000f */
[----:B------:R3:W-:Y:S01]  /*49e0*/  @P4 STG.E.U16 desc[UR36][R4.64+0x10], R8 ;  /* 0x0000100804004986 */ /* 0x0007e2000c101524 */
[----:B------:R-:W-:-:S13]  /*49f0*/  ISETP.GT.AND P4, PT, R3, 0x80, P6 ;  /* 0x000000800300780c */ /* 0x000fda0003784270 */
[----:B---3--:R-:W-:Y:S05]  /*4a00*/  @!P4 BRA `(.L_x_103) ;  /* 0x000000000004c947 */ /* 0x008fea0003800000 */
[----:B------:R3:W5:Y:S02]  /*4a10*/  LDG.E.LTC128B.U16 R116, desc[UR36][R60.64+0x12] ;  /* 0x000012243c747981 */ /* 0x000764000c1e1520 */
.L_x_103:
[----:B------:R-:W-:Y:S05]  /*4a20*/  BSYNC B1 ;  /* 0x0000000000017941 */ /* 0x000fea0003800000 */
.L_x_102:
[----:B-----5:R-:W-:Y:S01]  /*4a30*/  HADD2.F32 R4, -RZ, R116.H0_H0 ;  /* 0x20000074ff047230 */ /* 0x020fe20000004100 */
[----:B------:R-:W-:Y:S01]  /*4a40*/  BSSY B1, `(.L_x_104) ;  /* 0x000000c000017945 */ /* 0x000fe20003800000 */
[----:B------:R-:W-:-:S03]  /*4a50*/  @P4 IMAD.MOV.U32 R5, RZ, RZ, R15 ;  /* 0x000000ffff054224 */ /* 0x000fc600078e000f */
[----:B------:R-:W-:-:S04]  /*4a60*/  FMUL R4, R4, R91 ;  /* 0x0000005b04047220 */ /* 0x000fc80000400000 */
[----:B------:R-:W-:-:S05]  /*4a70*/  FFMA R4, R29, R90, R4 ;  /* 0x0000005a1d047223 */ /* 0x000fca0000000004 */
[----:B------:R-:W-:-:S04]  /*4a80*/  F2FP.F16.F32.PACK_AB R4, RZ, R4 ;  /* 0x00000004ff04723e */ /* 0x000fc800000000ff */
[----:B------:R-:W-:Y:S01]  /*4a90*/  PRMT R8, R4, 0x7610, R8 ;  /* 0x0000761004087816 */ /* 0x000fe20000000008 */
[----:B------:R-:W-:-:S05]  /*4aa0*/  @P4 IMAD.MOV.U32 R4, RZ, RZ, R14 ;  /* 0x000000ffff044224 */ /* 0x000fca00078e000e */
[----:B------:R0:W-:Y:S01]  /*4ab0*/  @P4 STG.E.U16 desc[UR36][R4.64+0x12], R8 ;  /* 0x0000120804004986 */ /* 0x0001e2000c101524 */
[----:B------:R-:W-:-:S04]  /*4ac0*/  ISETP.NE.AND P4, PT, R117, RZ, PT ;  /* 0x000000ff7500720c */ /* 0x000fc80003f85270 */
[----:B------:R-:W-:-:S13]  /*4ad0*/  ISETP.GT.AND P4, PT, R3, 0x88, P4 ;  /* 0x000000880300780c */ /* 0x000fda0002784270 */
[----:B0-----:R-:W-:Y:S05]  /*4ae0*/  @!P4 BRA `(.L_x_105) ;  /* 0x000000000004c947 */ /* 0x001fea0003800000 */
[----:B------:R0:W5:Y:S02]  /*4af0*/  LDG.E.LTC128B.U16 R116, desc[UR36][R12.64+0x10] ;  /* 0x000010240c747981 */ /* 0x000164000c1e1520 */
.L_x_105:
[----:B------:R-:W-:Y:S05]  /*4b00*/  BSYNC B1 ;  /* 0x0000000000017941 */ /* 0x000fea0003800000 */
.L_x_104:
        /* <DEDUP_REMOVED lines=9> */
.L_x_107:
[----:B------:R-:W-:Y:S05]  /*4ba0*/  BSYNC B1 ;  /* 0x0000000000017941 */ /* 0x000fea0003800000 */
.L_x_106:
[----:B-----5:R-:W-:Y:S01]  /*4bb0*/  HADD2.F32 R4, -RZ, R116.H0_H0 ;  /* 0x20000074ff047230 */ /* 0x020fe20000004100 */
[----:B------:R-:W-:Y:S01]  /*4bc0*/  ISETP.NE.AND P6, PT, R121, RZ, PT ;  /* 0x000000ff7900720c */ /* 0x000fe20003fc5270 */
        /* <DEDUP_REMOVED lines=8> */
[----:B------:R-:W-:-:S13]  /*4c50*/  ISETP.GT.AND P4, PT, R3, 0x80, P6 ;  /* 0x000000800300780c */ /* 0x000fda0003784270 */
[----:B0-----:R-:W-:Y:S05]  /*4c60*/  @!P4 BRA `(.L_x_109) ;  /* 0x000000000004c947 */ /* 0x001fea0003800000 */
[----:B------:R0:W5:Y:S02]  /*4c70*/  LDG.E.LTC128B.U16 R116, desc[UR36][R60.64+0x20] ;  /* 0x000020243c747981 */ /* 0x000164000c1e1520 */
.L_x_109:
[----:B------:R-:W-:Y:S05]  /*4c80*/  BSYNC B1 ;  /* 0x0000000000017941 */ /* 0x000fea0003800000 */
.L_x_108:
[----:B-----5:R-:W-:Y:S01]  /*4c90*/  HADD2.F32 R4, -RZ, R116.H0_H0 ;  /* 0x20000074ff047230 */ /* 0x020fe20000004100 */
[----:B------:R-:W-:Y:S01]  /*4ca0*/  ISETP.NE.AND P6, PT, R103, RZ, PT ;  /* 0x000000ff6700720c */ /* 0x000fe20003fc5270 */
[----:B------:R-:W-:Y:S03]  /*4cb0*/  BSSY B1, `(.L_x_110) ;  /* 0x000000b000017945 */ /* 0x000fe60003800000 */
[----:B------:R-:W-:Y:S01]  /*4cc0*/  FMUL R5, R4, R91 ;  /* 0x0000005b04057220 */ /* 0x000fe20000400000 */
[----:B------:R-:W-:-:S03]  /*4cd0*/  @P4 IMAD.MOV.U32 R4, RZ, RZ, R14 ;  /* 0x000000ffff044224 */ /* 0x000fc600078e000e */
        /* <DEDUP_REMOVED lines=8> */
.L_x_111:
[----:B------:R-:W-:Y:S05]  /*4d60*/  BSYNC B1 ;  /* 0x0000000000017941 */ /* 0x000fea0003800000 */
.L_x_110:
        /* <DEDUP_REMOVED lines=13> */
.L_x_113:
[----:B------:R-:W-:Y:S05]  /*4e40*/  BSYNC B1 ;  /* 0x0000000000017941 */ /* 0x000fea0003800000 */
.L_x_112:
[----:B-----5:R-:W-:Y:S01]  /*4e50*/  HADD2.F32 R4, -RZ, R116.H0_H0 ;  /* 0x20000074ff047230 */ /* 0x020fe20000004100 */
[----:B------:R-:W-:Y:S04]  /*4e60*/  BSSY B1, `(.L_x_114) ;  /* 0x000000b000017945 */ /* 0x000fe80003800000 */
        /* <DEDUP_REMOVED lines=10> */
.L_x_115:
[----:B------:R-:W-:Y:S05]  /*4f10*/  BSYNC B1 ;  /* 0x0000000000017941 */ /* 0x000fea0003800000 */
.L_x_114:
        /* <DEDUP_REMOVED lines=13> */
.L_x_117:
[----:B------:R-:W-:Y:S05]  /*4ff0*/  BSYNC B1 ;  /* 0x0000000000017941 */ /* 0x000fea0003800000 */
.L_x_116:
        /* <DEDUP_REMOVED lines=13> */
.L_x_119:
[----:B------:R-:W-:Y:S05]  /*50d0*/  BSYNC B1 ;  /* 0x0000000000017941 */ /* 0x000fea0003800000 */
.L_x_118:
        /* <DEDUP_REMOVED lines=13> */
.L_x_121:
[----:B------:R-:W-:Y:S05]  /*51b0*/  BSYNC B1 ;  /* 0x0000000000017941 */ /* 0x000fea0003800000 */
.L_x_120:
        /* <DEDUP_REMOVED lines=12> */
.L_x_123:
[----:B------:R-:W-:Y:S05]  /*5280*/  BSYNC B1 ;  /* 0x0000000000017941 */ /* 0x000fea0003800000 */
.L_x_122:
        /* <DEDUP_REMOVED lines=13> */
.L_x_125:
[----:B------:R-:W-:Y:S05]  /*5360*/  BSYNC B1 ;  /* 0x0000000000017941 */ /* 0x000fea0003800000 */
.L_x_124:
        /* <DEDUP_REMOVED lines=13> */
.L_x_127:
[----:B------:R-:W-:Y:S05]  /*5440*/  BSYNC B1 ;  /* 0x0000000000017941 */ /* 0x000fea0003800000 */
.L_x_126:
        /* <DEDUP_REMOVED lines=13> */
.L_x_129:
[----:B------:R-:W-:Y:S05]  /*5520*/  BSYNC B1 ;  /* 0x0000000000017941 */ /* 0x000fea0003800000 */
.L_x_128:
        /* <DEDUP_REMOVED lines=12> */
.L_x_131:
[----:B------:R-:W-:Y:S05]  /*55f0*/  BSYNC B1 ;  /* 0x0000000000017941 */ /* 0x000fea0003800000 */
.L_x_130:
        /* <DEDUP_REMOVED lines=13> */
.L_x_133:
[----:B------:R-:W-:Y:S05]  /*56d0*/  BSYNC B1 ;  /* 0x0000000000017941 */ /* 0x000fea0003800000 */
.L_x_132:
        /* <DEDUP_REMOVED lines=12> */
.L_x_135:
[----:B------:R-:W-:Y:S05]  /*57a0*/  BSYNC B1 ;  /* 0x0000000000017941 */ /* 0x000fea0003800000 */
.L_x_134:
        /* <DEDUP_REMOVED lines=12> */
.L_x_137:
[----:B------:R-:W-:Y:S05]  /*5870*/  BSYNC B1 ;  /* 0x0000000000017941 */ /* 0x000fea0003800000 */
.L_x_136:
[----:B-----5:R-:W-:Y:S01]  /*5880*/  HADD2.F32 R4, -RZ, R116.H0_H0 ;  /* 0x20000074ff047230 */ /* 0x020fe20000004100 */
[----:B------:R-:W-:Y:S01]  /*5890*/  ISETP.GT.AND P5, PT, R3, 0x88, P5 ;  /* 0x000000880300780c */ /* 0x000fe20002fa4270 */
        /* <DEDUP_REMOVED lines=8> */
[----:B------:R-:W-:Y:S05]  /*5920*/  @!P5 BRA `(.L_x_139) ;  /* 0x000000000004d947 */ /* 0x000fea0003800000 */
[----:B------:R0:W5:Y:S02]  /*5930*/  LDG.E.LTC128B.U16 R116, desc[UR36][R12.64+0x52] ;  /* 0x000052240c747981 */ /* 0x000164000c1e1520 */
.L_x_139:
[----:B------:R-:W-:Y:S05]  /*5940*/  BSYNC B1 ;  /* 0x0000000000017941 */ /* 0x000fea0003800000 */
.L_x_138:
[----:B0----5:R-:W-:Y:S01]  /*5950*/  HADD2.F32 R4, -RZ, R116.H0_H0 ;  /* 0x20000074ff047230 */ /* 0x021fe20000004100 */
        /* <DEDUP_REMOVED lines=11> */
.L_x_141:
[----:B------:R-:W-:Y:S05]  /*5a10*/  BSYNC B1 ;  /* 0x0000000000017941 */ /* 0x000fea0003800000 */
.L_x_140:
[----:B0----5:R-:W-:Y:S01]  /*5a20*/  HADD2.F32 R4, -RZ, R116.H0_H0 ;  /* 0x20000074ff047230 */ /* 0x021fe20000004100 */
        /* <DEDUP_REMOVED lines=11> */
.L_x_143:
[----:B------:R-:W-:Y:S05]  /*5ae0*/  BSYNC B1 ;  /* 0x0000000000017941 */ /* 0x000fea0003800000 */
.L_x_142:
        /* <DEDUP_REMOVED lines=12> */
.L_x_145:
[----:B------:R-:W-:Y:S05]  /*5bb0*/  BSYNC B1 ;  /* 0x0000000000017941 */ /* 0x000fea0003800000 */
.L_x_144:
        /* <DEDUP_REMOVED lines=12> */
.L_x_147:
[----:B------:R-:W-:Y:S05]  /*5c80*/  BSYNC B1 ;  /* 0x0000000000017941 */ /* 0x000fea0003800000 */
.L_x_146:
        /* <DEDUP_REMOVED lines=12> */
.L_x_149:
[----:B------:R-:W-:Y:S05]  /*5d50*/  BSYNC B1 ;  /* 0x0000000000017941 */ /* 0x000fea0003800000 */
.L_x_148:
        /* <DEDUP_REMOVED lines=12> */
.L_x_151:
[----:B------:R-:W-:Y:S05]  /*5e20*/  BSYNC B1 ;  /* 0x0000000000017941 */ /* 0x000fea0003800000 */
.L_x_150:
        /* <DEDUP_REMOVED lines=9> */
.L_x_153:
[----:B------:R-:W-:Y:S05]  /*5ec0*/  BSYNC B1 ;  /* 0x0000000000017941 */ /* 0x000fea0003800000 */
.L_x_152:
        /* <DEDUP_REMOVED lines=12> */
.L_x_155:
[----:B------:R-:W-:Y:S05]  /*5f90*/  BSYNC B1 ;  /* 0x0000000000017941 */ /* 0x000fea0003800000 */
.L_x_154:
[----:B------:R-:W-:Y:S05]  /*5fa0*/  @!P0 BRA `(.L_x_156) ;  /* 0x0000001400848947 */ /* 0x000fea0003800000 */
[----:B-----5:R-:W-:-:S05]  /*5fb0*/  HADD2.F32 R116, -RZ, R116.H0_H0 ;  /* 0x20000074ff747230 */ /* 0x020fca0000004100 */
[----:B------:R-:W-:-:S04]  /*5fc0*/  FMUL R116, R116, R91 ;  /* 0x0000005b74747220 */ /* 0x000fc80000400000 */
[----:B------:R-:W-:-:S05]  /*5fd0*/  FFMA R116, R55, R90, R116 ;  /* 0x0000005a37747223 */ /* 0x000fca0000000074 */
[----:B------:R-:W-:-:S05]  /*5fe0*/  F2FP.F16.F32.PACK_AB R116, RZ, R116 ;  /* 0x00000074ff74723e */ /* 0x000fca00000000ff */
[----:B------:R0:W-:Y:S01]  /*5ff0*/  STG.E.U16 desc[UR36][R6.64+0x72], R116 ;  /* 0x0000727406007986 */ /* 0x0001e2000c101524 */
[----:B------:R-:W-:Y:S05]  /*6000*/  BRA `(.L_x_156) ;  /* 0x00000014006c7947 */ /* 0x000fea0003800000 */
.L_x_33:
[----:B------:R-:W-:Y:S01]  /*6010*/  ULDC.64 UR4, c[0x0][0x5c0] ;  /* 0x0001700000047ab9 */ /* 0x000fe20000000a00 */
[-C--:B------:R-:W-:Y:S01]  /*6020*/  FMUL R56, R56, R90.reuse ;  /* 0x0000005a38387220 */ /* 0x080fe20000400000 */
[----:B------:R-:W-:Y:S01]  /*6030*/  LEA R10, P1, R112, UR4, 0x1 ;  /* 0x00000004700a7c11 */ /* 0x000fe2000f8208ff */
[----:B------:R-:W-:Y:S01]  /*6040*/  IMAD.SHL.U32 R7, R96, 0x2, RZ ;  /* 0x0000000260077824 */ /* 0x000fe200078e00ff */
[----:B------:R-:W-:Y:S01]  /*6050*/  ISETP.GT.AND P3, PT, R4, 0x1, PT ;  /* 0x000000010400780c */ /* 0x000fe20003f64270 */
[----:B------:R-:W-:Y:S01]  /*6060*/  FMUL R57, R57, R90 ;  /* 0x0000005a39397220 */ /* 0x000fe20000400000 */
[----:B------:R-:W-:Y:S01]  /*6070*/  F2FP.F16.F32.PACK_AB R56, RZ, R56 ;  /* 0x00000038ff38723e */ /* 0x000fe200000000ff */
[-C--:B------:R-:W-:Y:S01]  /*6080*/  FMUL R58, R58, R90.reuse ;  /* 0x0000005a3a3a7220 */ /* 0x080fe20000400000 */
[----:B------:R-:W-:Y:S01]  /*6090*/  LEA.HI.X R11, R112, UR5, R21, 0x1, P1 ;  /* 0x00000005700b7c11 */ /* 0x000fe200088f0c15 */
[-C--:B------:R-:W-:Y:S01]  /*60a0*/  FMUL R59, R59, R90.reuse ;  /* 0x0000005a3b3b7220 */ /* 0x080fe20000400000 */
[----:B------:R-:W-:Y:S01]  /*60b0*/  ISETP.GT.AND P1, PT, R3, RZ, P3 ;  /* 0x000000ff0300720c */ /* 0x000fe20001f24270 */
[----:B------:R-:W-:Y:S01]  /*60c0*/  IMAD.SHL.U32 R23, R97, 0x2, RZ ;  /* 0x0000000261177824 */ /* 0x000fe200078e00ff */
[----:B------:R-:W-:Y:S01]  /*60d0*/  ISETP.GT.AND P2, PT, R3, 0x8, P6 ;  /* 0x000000080300780c */ /* 0x000fe20003744270 */
[----:B------:R-:W-:Y:S01]  /*60e0*/  @P0 STG.E.U16 desc[UR36][R10.64], R56 ;  /* 0x000000380a000986 */ /* 0x000fe2000c101524 */
[----:B------:R-:W-:Y:S01]  /*60f0*/  SHF.L.U64.HI R5, R96, 0x1, R95 ;  /* 0x0000000160057819 */ /* 0x000fe2000001025f */
[----:B------:R-:W-:Y:S01]  /*6100*/  FMUL R60, R60, R90 ;  /* 0x0000005a3c3c7220 */ /* 0x000fe20000400000 */
[----:B------:R-:W-:Y:S01]  /*6110*/  IADD3 R8, P0, R7, R10, RZ ;  /* 0x0000000a07087210 */ /* 0x000fe20007f1e0ff */
[-C--:B------:R-:W-:Y:S01]  /*6120*/  FMUL R61, R61, R90.reuse ;  /* 0x0000005a3d3d7220 */ /* 0x080fe20000400000 */
[----:B------:R-:W-:Y:S01]  /*6130*/  F2FP.F16.F32.PACK_AB R57, RZ, R57 ;  /* 0x00000039ff39723e */ /* 0x000fe200000000ff */
[----:B------:R-:W-:Y:S01]  /*6140*/  FMUL R63, R63, R90 ;  /* 0x0000005a3f3f7220 */ /* 0x000fe20000400000 */
[----:B------:R-:W-:Y:S01]  /*6150*/  F2FP.F16.F32.PACK_AB R58, RZ, R58 ;  /* 0x0000003aff3a723e */ /* 0x000fe200000000ff */
[----:B------:R-:W-:Y:S01]  /*6160*/  IMAD.X R9, R5, 0x1, R11, P0 ;  /* 0x0000000105097824 */ /* 0x000fe200000e060b */
[----:B------:R-:W-:Y:S01]  /*6170*/  ISETP.GT.AND P0, PT, R3, 0x8, P3 ;  /* 0x000000080300780c */ /* 0x000fe20001f04270 */
[----:B------:R-:W-:Y:S01]  /*6180*/  @P1 STG.E.U16 desc[UR36][R10.64+0x2], R57 ;  /* 0x000002390a001986 */ /* 0x000fe2000c101524 */
[----:B------:R-:W-:Y:S01]  /*6190*/  F2FP.F16.F32.PACK_AB R59, RZ, R59 ;  /* 0x0000003bff3b723e */ /* 0x000fe200000000ff */
[----:B------:R-:W-:Y:S01]  /*61a0*/  FMUL R62, R62, R90 ;  /* 0x0000005a3e3e7220 */ /* 0x000fe20000400000 */
[----:B------:R-:W-:Y:S01]  /*61b0*/  SHF.L.U64.HI R13, R97, 0x1, R94 ;  /* 0x00000001610d7819 */ /* 0x000fe2000001025e */
[----:B------:R-:W-:Y:S01]  /*61c0*/  @P2 STG.E.U16 desc[UR36][R8.64], R58 ;  /* 0x0000003a08002986 */ /* 0x000fe2000c101524 */
[----:B------:R-:W-:Y:S01]  /*61d0*/  IADD3 R6, P1, P2, R23, R10, R7 ;  /* 0x0000000a17067210 */ /* 0x000fe20007a3e007 */
[-C--:B------:R-:W-:Y:S01]  /*61e0*/  FMUL R64, R64, R90.reuse ;  /* 0x0000005a40407220 */ /* 0x080fe20000400000 */
[C---:B------:R-:W-:Y:S01]  /*61f0*/  ISETP.GT.AND P4, PT, R4.reuse, 0x8, PT ;  /* 0x000000080400780c */ /* 0x040fe20003f84270 */
[-C--:B------:R-:W-:Y:S01]  /*6200*/  FMUL R65, R65, R90.reuse ;  /* 0x0000005a41417220 */ /* 0x080fe20000400000 */
[----:B------:R-:W-:Y:S01]  /*6210*/  ISETP.GT.AND P3, PT, R4, 0x9, PT ;  /* 0x000000090400780c */ /* 0x000fe20003f64270 */
[-C--:B------:R-:W-:Y:S01]  /*6220*/  FMUL R66, R66, R90.reuse ;  /* 0x0000005a42427220 */ /* 0x080fe20000400000 */
[----:B------:R-:W-:Y:S01]  /*6230*/  IADD3.X R7, R13, R11, R5, P1, P2 ;  /* 0x0000000b0d077210 */ /* 0x000fe20000fe4405 */
[----:B------:R-:W-:Y:S01]  /*6240*/  @P0 STG.E.U16 desc[UR36][R8.64+0x2], R59 ;  /* 0x0000023b08000986 */ /* 0x000fe2000c101524 */
[----:B------:R-:W-:Y:S01]  /*6250*/  ISETP.GT.AND P1, PT, R3, RZ, P4 ;  /* 0x000000ff0300720c */ /* 0x000fe20002724270 */
[-C--:B------:R-:W-:Y:S01]  /*6260*/  FMUL R67, R67, R90.reuse ;  /* 0x0000005a43437220 */ /* 0x080fe20000400000 */
[----:B------:R-:W-:Y:S01]  /*6270*/  ISETP.GT.AND P0, PT, R3, RZ, P3 ;  /* 0x000000ff0300720c */ /* 0x000fe20001f04270 */
[----:B------:R-:W-:Y:S01]  /*6280*/  FMUL R68, R68, R90 ;  /* 0x0000005a44447220 */ /* 0x000fe20000400000 */
[----:B------:R-:W-:Y:S01]  /*6290*/  F2FP.F16.F32.PACK_AB R60, RZ, R60 ;  /* 0x0000003cff3c723e */ /* 0x000fe200000000ff */
[-C--:B------:R-:W-:Y:S01]  /*62a0*/  FMUL R69, R69, R90.reuse ;  /* 0x0000005a45457220 */ /* 0x080fe20000400000 */
[----:B------:R-:W-:Y:S01]  /*62b0*/  F2FP.F16.F32.PACK_AB R61, RZ, R61 ;  /* 0x0000003dff3d723e */ /* 0x000fe200000000ff */
[-C--:B------:R-:W-:Y:S01]  /*62c0*/  FMUL R70, R70, R90.reuse ;  /* 0x0000005a46467220 */ /* 0x080fe20000400000 */
[----:B------:R-:W-:Y:S01]  /*62d0*/  F2FP.F16.F32.PACK_AB R63, RZ, R63 ;  /* 0x0000003fff3f723e */ /* 0x000fe200000000ff */
[----:B------:R-:W-:Y:S01]  /*62e0*/  FMUL R71, R71, R90 ;  /* 0x0000005a47477220 */ /* 0x000fe20000400000 */
[----:B------:R-:W-:Y:S01]  /*62f0*/  F2FP.F16.F32.PACK_AB R62, RZ, R62 ;  /* 0x0000003eff3e723e */ /* 0x000fe200000000ff */
[----:B------:R-:W-:Y:S01]  /*6300*/  FMUL R72, R72, R90 ;  /* 0x0000005a48487220 */ /* 0x000fe20000400000 */
[----:B------:R-:W-:Y:S01]  /*6310*/  F2FP.F16.F32.PACK_AB R64, RZ, R64 ;  /* 0x00000040ff40723e */ /* 0x000fe200000000ff */
[----:B------:R-:W-:Y:S01]  /*6320*/  @P1 STG.E.U16 desc[UR36][R10.64+0x10], R60 ;  /* 0x0000103c0a001986 */ /* 0x000fe2000c101524 */
[----:B------:R-:W-:Y:S01]  /*6330*/  ISETP.GT.AND P1, PT, R3, 0x8, P4 ;  /* 0x000000080300780c */ /* 0x000fe20002724270 */
[-C--:B------:R-:W-:Y:S01]  /*6340*/  FMUL R73, R73, R90.reuse ;  /* 0x0000005a49497220 */ /* 0x080fe20000400000 */
[----:B------:R-:W-:Y:S01]  /*6350*/  ISETP.GT.AND P2, PT, R4, 0x11, PT ;  /* 0x000000110400780c */ /* 0x000fe20003f44270 */
[----:B------:R-:W-:Y:S01]  /*6360*/  @P0 STG.E.U16 desc[UR36][R10.64+0x12], R61 ;  /* 0x0000123d0a000986 */ /* 0x000fe2000c101524 */
[----:B------:R-:W-:Y:S01]  /*6370*/  ISETP.GT.AND P0, PT, R3, 0x8, P3 ;  /* 0x000000080300780c */ /* 0x000fe20001f04270 */
[-C--:B------:R-:W-:Y:S01]  /*6380*/  FMUL R74, R74, R90.reuse ;  /* 0x0000005a4a4a7220 */ /* 0x080fe20000400000 */
[----:B------:R-:W-:Y:S01]  /*6390*/  ISETP.GT.AND P3, PT, R4, 0x10, PT ;  /* 0x000000100400780c */ /* 0x000fe20003f64270 */
[-C--:B------:R-:W-:Y:S01]  /*63a0*/  FMUL R75, R75, R90.reuse ;  /* 0x0000005a4b4b7220 */ /* 0x080fe20000400000 */
[----:B------:R-:W-:Y:S01]  /*63b0*/  F2FP.F16.F32.PACK_AB R65, RZ, R65 ;  /* 0x00000041ff41723e */ /* 0x000fe200000000ff */
[----:B------:R-:W-:Y:S01]  /*63c0*/  FMUL R76, R76, R90 ;  /* 0x0000005a4c4c7220 */ /* 0x000fe20000400000 */
[----:B------:R-:W-:Y:S01]  /*63d0*/  F2FP.F16.F32.PACK_AB R66, RZ, R66 ;  /* 0x00000042ff42723e */ /* 0x000fe200000000ff */
[----:B------:R-:W-:Y:S01]  /*63e0*/  FMUL R77, R77, R90 ;  /* 0x0000005a4d4d7220 */ /* 0x000fe20000400000 */
[----:B------:R-:W-:Y:S01]  /*63f0*/  F2FP.F16.F32.PACK_AB R67, RZ, R67 ;  /* 0x00000043ff43723e */ /* 0x000fe200000000ff */
[----:B------:R-:W-:Y:S01]  /*6400*/  @P1 STG.E.U16 desc[UR36][R8.64+0x10], R62 ;  /* 0x0000103e08001986 */ /* 0x000fe2000c101524 */
[----:B------:R-:W-:Y:S01]  /*6410*/  F2FP.F16.F32.PACK_AB R68, RZ, R68 ;  /* 0x00000044ff44723e */ /* 0x000fe200000000ff */
[-C--:B------:R-:W-:Y:S01]  /*6420*/  FMUL R78, R78, R90.reuse ;  /* 0x0000005a4e4e7220 */ /* 0x080fe20000400000 */
[----:B------:R-:W-:Y:S01]  /*6430*/  ISETP.GT.AND P1, PT, R4, 0x19, PT ;  /* 0x000000190400780c */ /* 0x000fe20003f24270 */
[----:B------:R-:W-:Y:S01]  /*6440*/  @P0 STG.E.U16 desc[UR36][R8.64+0x12], R63 ;  /* 0x0000123f08000986 */ /* 0x000fe2000c101524 */
[----:B------:R-:W-:Y:S01]  /*6450*/  ISETP.GT.AND P0, PT, R3, RZ, P3 ;  /* 0x000000ff0300720c */ /* 0x000fe20001f04270 */
[-C--:B------:R-:W-:Y:S01]  /*6460*/  FMUL R79, R79, R90.reuse ;  /* 0x0000005a4f4f7220 */ /* 0x080fe20000400000 */
[----:B------:R-:W-:Y:S01]  /*6470*/  F2FP.F16.F32.PACK_AB R69, RZ, R69 ;  /* 0x00000045ff45723e */ /* 0x000fe200000000ff */
[----:B------:R-:W-:Y:S01]  /*6480*/  FMUL R80, R80, R90 ;  /* 0x0000005a50507220 */ /* 0x000fe20000400000 */
[----:B------:R-:W-:Y:S01]  /*6490*/  F2FP.F16.F32.PACK_AB R70, RZ, R70 ;  /* 0x00000046ff46723e */ /* 0x000fe200000000ff */
        /* <DEDUP_REMOVED lines=8> */
[----:B------:R-:W-:Y:S01]  /*6520*/  @P0 STG.E.U16 desc[UR36][R10.64+0x20], R64 ;  /* 0x000020400a000986 */ /* 0x000fe2000c101524 */
[----:B------:R-:W-:Y:S01]  /*6530*/  ISETP.GT.AND P0, PT, R3, RZ, P2 ;  /* 0x000000ff0300720c */ /* 0x000fe20001704270 */
[-C--:B------:R-:W-:Y:S01]  /*6540*/  FMUL R85, R85, R90.reuse ;  /* 0x0000005a55557220 */ /* 0x080fe20000400000 */
[----:B------:R-:W-:Y:S01]  /*6550*/  F2FP.F16.F32.PACK_AB R75, RZ, R75 ;  /* 0x0000004bff4b723e */ /* 0x000fe200000000ff */
[-C--:B------:R-:W-:Y:S01]  /*6560*/  FMUL R86, R86, R90.reuse ;  /* 0x0000005a56567220 */ /* 0x080fe20000400000 */
[----:B------:R-:W-:Y:S01]  /*6570*/  ISETP.GT.AND P5, PT, R4, 0x28, PT ;  /* 0x000000280400780c */ /* 0x000fe20003fa4270 */
[----:B------:R-:W-:Y:S01]  /*6580*/  FMUL R87, R87, R90 ;  /* 0x0000005a57577220 */ /* 0x000fe20000400000 */
[----:B------:R-:W-:Y:S01]  /*6590*/  F2FP.F16.F32.PACK_AB R76, RZ, R76 ;  /* 0x0000004cff4c723e */ /* 0x000fe200000000ff */
[-C--:B------:R-:W-:Y:S01]  /*65a0*/  FMUL R24, R24, R90.reuse ;  /* 0x0000005a18187220 */ /* 0x080fe20000400000 */
[----:B------:R-:W-:Y:S01]  /*65b0*/  ISETP.GT.AND P4, PT, R4, 0x29, PT ;  /* 0x000000290400780c */ /* 0x000fe20003f84270 */
[-C--:B------:R-:W-:Y:S01]  /*65c0*/  FMUL R25, R25, R90.reuse ;  /* 0x0000005a19197220 */ /* 0x080fe20000400000 */
[----:B------:R-:W-:Y:S01]  /*65d0*/  F2FP.F16.F32.PACK_AB R77, RZ, R77 ;  /* 0x0000004dff4d723e */ /* 0x000fe200000000ff */
[----:B------:R-:W-:Y:S01]  /*65e0*/  FMUL R26, R26, R90 ;  /* 0x0000005a1a1a7220 */ /* 0x000fe20000400000 */
[----:B------:R-:W-:Y:S01]  /*65f0*/  F2FP.F16.F32.PACK_AB R78, RZ, R78 ;  /* 0x0000004eff4e723e */ /* 0x000fe200000000ff */
[----:B------:R-:W-:Y:S01]  /*6600*/  @P0 STG.E.U16 desc[UR36][R10.64+0x22], R65 ;  /* 0x000022410a000986 */ /* 0x000fe2000c101524 */
[----:B------:R-:W-:Y:S01]  /*6610*/  ISETP.GT.AND P0, PT, R3, 0x8, P3 ;  /* 0x000000080300780c */ /* 0x000fe20001f04270 */
[-C--:B------:R-:W-:Y:S01]  /*6620*/  FMUL R27, R27, R90.reuse ;  /* 0x0000005a1b1b7220 */ /* 0x080fe20000400000 */
[----:B------:R-:W-:Y:S01]  /*6630*/  F2FP.F16.F32.PACK_AB R79, RZ, R79 ;  /* 0x0000004fff4f723e */ /* 0x000fe200000000ff */
[-C--:B------:R-:W-:Y:S01]  /*6640*/  FMUL R28, R28, R90.reuse ;  /* 0x0000005a1c1c7220 */ /* 0x080fe20000400000 */
[----:B------:R-:W-:Y:S01]  /*6650*/  ISETP.GT.AND P3, PT, R4, 0x30, PT ;  /* 0x000000300400780c */ /* 0x000fe20003f64270 */
        /* <DEDUP_REMOVED lines=8> */
[----:B------:R-:W-:Y:S01]  /*66e0*/  @P0 STG.E.U16 desc[UR36][R8.64+0x20], R66 ;  /* 0x0000204208000986 */ /* 0x000fe2000c101524 */
[----:B------:R-:W-:Y:S01]  /*66f0*/  ISETP.GT.AND P0, PT, R3, 0x8, P2 ;  /* 0x000000080300780c */ /* 0x000fe20001704270 */
[-C--:B------:R-:W-:Y:S01]  /*6700*/  FMUL R33, R33, R90.reuse ;  /* 0x0000005a21217220 */ /* 0x080fe20000400000 */
[----:B------:R-:W-:Y:S01]  /*6710*/  ISETP.GT.AND P2, PT, R4, 0x18, PT ;  /* 0x000000180400780c */ /* 0x000fe20003f44270 */
[----:B------:R-:W-:Y:S01]  /*6720*/  FMUL R34, R34, R90 ;  /* 0x0000005a22227220 */ /* 0x000fe20000400000 */
[----:B------:R-:W-:Y:S01]  /*6730*/  F2FP.F16.F32.PACK_AB R84, RZ, R84 ;  /* 0x00000054ff54723e */ /* 0x000fe200000000ff */
[-C--:B------:R-:W-:Y:S01]  /*6740*/  FMUL R35, R35, R90.reuse ;  /* 0x0000005a23237220 */ /* 0x080fe20000400000 */
[----:B------:R-:W-:Y:S01]  /*6750*/  P2R R5, PR, RZ, 0x20 ;  /* 0x00000020ff057803 */ /* 0x000fe20000000000 */
[-C--:B------:R-:W-:Y:S01]  /*6760*/  FMUL R36, R36, R90.reuse ;  /* 0x0000005a24247220 */ /* 0x080fe20000400000 */
[----:B------:R-:W-:Y:S01]  /*6770*/  F2FP.F16.F32.PACK_AB R85, RZ, R85 ;  /* 0x00000055ff55723e */ /* 0x000fe200000000ff */
[----:B------:R-:W-:Y:S01]  /*6780*/  FMUL R37, R37, R90 ;  /* 0x0000005a25257220 */ /* 0x000fe20000400000 */
[----:B------:R-:W-:Y:S01]  /*6790*/  F2FP.F16.F32.PACK_AB R86, RZ, R86 ;  /* 0x00000056ff56723e */ /* 0x000fe200000000ff */
[-C--:B------:R-:W-:Y:S01]  /*67a0*/  FMUL R38, R38, R90.reuse ;  /* 0x0000005a26267220 */ /* 0x080fe20000400000 */
[----:B------:R-:W-:Y:S01]  /*67b0*/  F2FP.F16.F32.PACK_AB R87, RZ, R87 ;  /* 0x00000057ff57723e */ /* 0x000fe200000000ff */
[----:B------:R-:W-:Y:S01]  /*67c0*/  @P0 STG.E.U16 desc[UR36][R8.64+0x22], R67 ;  /* 0x0000224308000986 */ /* 0x000fe2000c101524 */
[----:B------:R-:W-:Y:S01]  /*67d0*/  ISETP.GT.AND P0, PT, R3, RZ, P2 ;  /* 0x000000ff0300720c */ /* 0x000fe20001704270 */
        /* <DEDUP_REMOVED lines=36> */
[----:B------:R-:W-:Y:S01]  /*6a20*/  FMUL R55, R55, R90 ;  /* 0x0000005a37377220 */ /* 0x000fe20000400000 */
[----:B------:R-:W-:-:S02]  /*6a30*/  F2FP.F16.F32.PACK_AB R39, RZ, R39 ;  /* 0x00000027ff27723e */ /* 0x000fc400000000ff */
[----:B------:R-:W-:Y:S01]  /*6a40*/  F2FP.F16.F32.PACK_AB R40, RZ, R40 ;  /* 0x00000028ff28723e */ /* 0x000fe200000000ff */
[----:B------:R-:W-:Y:S01]  /*6a50*/  @P0 STG.E.U16 desc[UR36][R8.64+0x30], R70 ;  /* 0x0000304608000986 */ /* 0x000fe2000c101524 */
[----:B------:R-:W-:Y:S02]  /*6a60*/  ISETP.GT.AND P0, PT, R3, 0x8, P1 ;  /* 0x000000080300780c */ /* 0x000fe40000f04270 */
[----:B------:R-:W-:Y:S02]  /*6a70*/  ISETP.GT.AND P1, PT, R4, 0x21, PT ;  /* 0x000000210400780c */ /* 0x000fe40003f24270 */
[----:B------:R-:W-:Y:S02]  /*6a80*/  F2FP.F16.F32.PACK_AB R41, RZ, R41 ;  /* 0x00000029ff29723e */ /* 0x000fe400000000ff */
[----:B------:R-:W-:Y:S02]  /*6a90*/  F2FP.F16.F32.PACK_AB R42, RZ, R42 ;  /* 0x0000002aff2a723e */ /* 0x000fe400000000ff */
[----:B------:R-:W-:-:S02]  /*6aa0*/  F2FP.F16.F32.PACK_AB R43, RZ, R43 ;  /* 0x0000002bff2b723e */ /* 0x000fc400000000ff */
[----:B------:R-:W-:Y:S02]  /*6ab0*/  F2FP.F16.F32.PACK_AB R44, RZ, R44 ;  /* 0x0000002cff2c723e */ /* 0x000fe400000000ff */
[----:B------:R-:W-:Y:S01]  /*6ac0*/  F2FP.F16.F32.PACK_AB R45, RZ, R45 ;  /* 0x0000002dff2d723e */ /* 0x000fe200000000ff */
[----:B------:R-:W-:Y:S01]  /*6ad0*/  @P0 STG.E.U16 desc[UR36][R8.64+0x32], R71 ;  /* 0x0000324708000986 */ /* 0x000fe2000c101524 */
[----:B------:R-:W-:Y:S02]  /*6ae0*/  ISETP.GT.AND P0, PT, R3, RZ, P2 ;  /* 0x000000ff0300720c */ /* 0x000fe40001704270 */
[----:B------:R-:W-:Y:S02]  /*6af0*/  F2FP.F16.F32.PACK_AB R46, RZ, R46 ;  /* 0x0000002eff2e723e */ /* 0x000fe400000000ff */
[----:B------:R-:W-:Y:S02]  /*6b00*/  F2FP.F16.F32.PACK_AB R47, RZ, R47 ;  /* 0x0000002fff2f723e */ /* 0x000fe400000000ff */
[----:B------:R-:W-:-:S02]  /*6b10*/  F2FP.F16.F32.PACK_AB R48, RZ, R48 ;  /* 0x00000030ff30723e */ /* 0x000fc400000000ff */
[----:B------:R-:W-:Y:S02]  /*6b20*/  F2FP.F16.F32.PACK_AB R49, RZ, R49 ;  /* 0x00000031ff31723e */ /* 0x000fe400000000ff */
[----:B------:R-:W-:Y:S02]  /*6b30*/  F2FP.F16.F32.PACK_AB R50, RZ, R50 ;  /* 0x00000032ff32723e */ /* 0x000fe400000000ff */
[----:B------:R-:W-:Y:S01]  /*6b40*/  F2FP.F16.F32.PACK_AB R51, RZ, R51 ;  /* 0x00000033ff33723e */ /* 0x000fe200000000ff */
[----:B------:R-:W-:Y:S01]  /*6b50*/  @P0 STG.E.U16 desc[UR36][R10.64+0x40], R72 ;  /* 0x000040480a000986 */ /* 0x000fe2000c101524 */
[----:B------:R-:W-:Y:S02]  /*6b60*/  ISETP.GT.AND P0, PT, R3, RZ, P1 ;  /* 0x000000ff0300720c */ /* 0x000fe40000f04270 */
[----:B------:R-:W-:Y:S02]  /*6b70*/  F2FP.F16.F32.PACK_AB R52, RZ, R52 ;  /* 0x00000034ff34723e */ /* 0x000fe400000000ff */
[----:B------:R-:W-:-:S02]  /*6b80*/  F2FP.F16.F32.PACK_AB R53, RZ, R53 ;  /* 0x00000035ff35723e */ /* 0x000fc400000000ff */
[----:B------:R-:W-:Y:S02]  /*6b90*/  F2FP.F16.F32.PACK_AB R54, RZ, R54 ;  /* 0x00000036ff36723e */ /* 0x000fe400000000ff */
[----:B------:R-:W-:-:S05]  /*6ba0*/  F2FP.F16.F32.PACK_AB R55, RZ, R55 ;  /* 0x00000037ff37723e */ /* 0x000fca00000000ff */
[----:B------:R-:W-:Y:S01]  /*6bb0*/  @P0 STG.E.U16 desc[UR36][R10.64+0x42], R73 ;  /* 0x000042490a000986 */ /* 0x000fe2000c101524 */
[----:B------:R-:W-:Y:S02]  /*6bc0*/  ISETP.GT.AND P0, PT, R3, 0x8, P2 ;  /* 0x000000080300780c */ /* 0x000fe40001704270 */
[----:B------:R-:W-:-:S11]  /*6bd0*/  ISETP.GT.AND P2, PT, R4, 0x38, PT ;  /* 0x000000380400780c */ /* 0x000fd60003f44270 */
[----:B------:R-:W-:Y:S01]  /*6be0*/  @P0 STG.E.U16 desc[UR36][R8.64+0x40], R74 ;  /* 0x0000404a08000986 */ /* 0x000fe2000c101524 */
[----:B------:R-:W-:-:S13]  /*6bf0*/  ISETP.GT.AND P0, PT, R3, 0x8, P1 ;  /* 0x000000080300780c */ /* 0x000fda0000f04270 */
[----:B------:R-:W-:Y:S01]  /*6c00*/  @P0 STG.E.U16 desc[UR36][R8.64+0x42], R75 ;  /* 0x0000424b08000986 */ /* 0x000fe2000c101524 */
[----:B------:R-:W-:-:S13]  /*6c10*/  ISETP.GT.AND P0, PT, R3, RZ, P5 ;  /* 0x000000ff0300720c */ /* 0x000fda0002f04270 */
[----:B------:R-:W-:Y:S01]  /*6c20*/  @P0 STG.E.U16 desc[UR36][R10.64+0x50], R76 ;  /* 0x0000504c0a000986 */ /* 0x000fe2000c101524 */
[----:B------:R-:W-:-:S13]  /*6c30*/  ISETP.GT.AND P0, PT, R3, RZ, P4 ;  /* 0x000000ff0300720c */ /* 0x000fda0002704270 */
[----:B------:R-:W-:Y:S01]  /*6c40*/  @P0 STG.E.U16 desc[UR36][R10.64+0x52], R77 ;  /* 0x0000524d0a000986 */ /* 0x000fe2000c101524 */
[----:B------:R-:W-:-:S13]  /*6c50*/  ISETP.GT.AND P0, PT, R3, 0x8, P5 ;  /* 0x000000080300780c */ /* 0x000fda0002f04270 */
[----:B------:R-:W-:Y:S01]  /*6c60*/  @P0 STG.E.U16 desc[UR36][R8.64+0x50], R78 ;  /* 0x0000504e08000986 */ /* 0x000fe2000c101524 */
[----:B------:R-:W-:-:S13]  /*6c70*/  ISETP.GT.AND P0, PT, R3, 0x8, P4 ;  /* 0x000000080300780c */ /* 0x000fda0002704270 */
[----:B------:R-:W-:Y:S01]  /*6c80*/  @P0 STG.E.U16 desc[UR36][R8.64+0x52], R79 ;  /* 0x0000524f08000986 */ /* 0x000fe2000c101524 */
[----:B------:R-:W-:-:S13]  /*6c90*/  ISETP.GT.AND P0, PT, R3, RZ, P3 ;  /* 0x000000ff0300720c */ /* 0x000fda0001f04270 */
[----:B------:R-:W-:Y:S01]  /*6ca0*/  @P0 STG.E.U16 desc[UR36][R10.64+0x60], R80 ;  /* 0x000060500a000986 */ /* 0x000fe2000c101524 */
[----:B------:R-:W-:-:S04]  /*6cb0*/  ISETP.GT.AND P0, PT, R4, 0x31, PT ;  /* 0x000000310400780c */ /* 0x000fc80003f04270 */
[----:B------:R-:W-:-:S13]  /*6cc0*/  ISETP.GT.AND P1, PT, R3, RZ, P0 ;  /* 0x000000ff0300720c */ /* 0x000fda0000724270 */
[----:B------:R-:W-:Y:S01]  /*6cd0*/  @P1 STG.E.U16 desc[UR36][R10.64+0x62], R81 ;  /* 0x000062510a001986 */ /* 0x000fe2000c101524 */
[----:B------:R-:W-:-:S13]  /*6ce0*/  ISETP.GT.AND P1, PT, R3, 0x8, P3 ;  /* 0x000000080300780c */ /* 0x000fda0001f24270 */
[----:B------:R-:W-:Y:S01]  /*6cf0*/  @P1 STG.E.U16 desc[UR36][R8.64+0x60], R82 ;  /* 0x0000605208001986 */ /* 0x000fe2000c101524 */
[----:B------:R-:W-:-:S13]  /*6d00*/  ISETP.GT.AND P1, PT, R3, 0x8, P0 ;  /* 0x000000080300780c */ /* 0x000fda0000724270 */
[----:B------:R-:W-:Y:S01]  /*6d10*/  @P1 STG.E.U16 desc[UR36][R8.64+0x62], R83 ;  /* 0x0000625308001986 */ /* 0x000fe2000c101524 */
[----:B------:R-:W-:-:S05]  /*6d20*/  IADD3 R14, P1, R23, R8, RZ ;  /* 0x00000008170e7210 */ /* 0x000fca0007f3e0ff */
[----:B------:R-:W-:Y:S01]  /*6d30*/  IMAD.X R15, R13, 0x1, R9, P1 ;  /* 0x000000010d0f7824 */ /* 0x000fe200008e0609 */
[----:B------:R-:W-:-:S13]  /*6d40*/  ISETP.GT.AND P1, PT, R3, RZ, P2 ;  /* 0x000000ff0300720c */ /* 0x000fda0001724270 */
[----:B------:R-:W-:Y:S01]  /*6d50*/  @P1 STG.E.U16 desc[UR36][R10.64+0x70], R84 ;  /* 0x000070540a001986 */ /* 0x000fe2000c101524 */
[----:B------:R-:W-:-:S05]  /*6d60*/  IADD3 R20, P1, R23, R8, RZ ;  /* 0x0000000817147210 */ /* 0x000fca0007f3e0ff */
[----:B------:R-:W-:Y:S01]  /*6d70*/  IMAD.X R21, R13, 0x1, R9, P1 ;  /* 0x000000010d157824 */ /* 0x000fe200008e0609 */
[----:B------:R-:W-:-:S05]  /*6d80*/  IADD3 R12, P1, R23, R10, RZ ;  /* 0x0000000a170c7210 */ /* 0x000fca0007f3e0ff */
[----:B------:R-:W-:Y:S01]  /*6d90*/  IMAD.X R13, R13, 0x1, R11, P1 ;  /* 0x000000010d0d7824 */ /* 0x000fe200008e060b */
[----:B------:R-:W-:-:S04]  /*6da0*/  ISETP.GT.AND P1, PT, R4, 0x39, PT ;  /* 0x000000390400780c */ /* 0x000fc80003f24270 */
[----:B------:R-:W-:-:S13]  /*6db0*/  ISETP.GT.AND P5, PT, R3, RZ, P1 ;  /* 0x000000ff0300720c */ /* 0x000fda0000fa4270 */
[----:B------:R-:W-:Y:S01]  /*6dc0*/  @P5 STG.E.U16 desc[UR36][R10.64+0x72], R85 ;  /* 0x000072550a005986 */ /* 0x000fe2000c101524 */
[----:B------:R-:W-:-:S13]  /*6dd0*/  ISETP.GT.AND P5, PT, R3, 0x8, P2 ;  /* 0x000000080300780c */ /* 0x000fda00017a4270 */
[----:B------:R-:W-:Y:S01]  /*6de0*/  @P5 STG.E.U16 desc[UR36][R8.64+0x70], R86 ;  /* 0x0000705608005986 */ /* 0x000fe2000c101524 */
[----:B------:R-:W-:-:S13]  /*6df0*/  ISETP.GT.AND P5, PT, R3, 0x8, P1 ;  /* 0x000000080300780c */ /* 0x000fda0000fa4270 */
[----:B------:R0:W-:Y:S01]  /*6e00*/  @P5 STG.E.U16 desc[UR36][R8.64+0x72], R87 ;  /* 0x0000725708005986 */ /* 0x0001e2000c101524 */
[C---:B------:R-:W-:Y:S02]  /*6e10*/  ISETP.GT.AND P5, PT, R3.reuse, 0x80, P6 ;  /* 0x000000800300780c */ /* 0x040fe400037a4270 */
[----:B------:R-:W-:-:S11]  /*6e20*/  ISETP.GT.AND P6, PT, R3, 0x88, P6 ;  /* 0x000000880300780c */ /* 0x000fd600037c4270 */
[----:B------:R-:W-:Y:S01]  /*6e30*/  @P5 STG.E.U16 desc[UR36][R12.64], R24 ;  /* 0x000000180c005986 */ /* 0x000fe2000c101524 */
[----:B------:R-:W-:-:S04]  /*6e40*/  ISETP.GT.AND P5, PT, R4, 0x1, PT ;  /* 0x000000010400780c */ /* 0x000fc80003fa4270 */
[----:B------:R-:W-:-:S13]  /*6e50*/  ISETP.GT.AND P5, PT, R3, 0x80, P5 ;  /* 0x000000800300780c */ /* 0x000fda0002fa4270 */
[----:B0-----:R-:W-:Y:S02]  /*6e60*/  @P5 IMAD.MOV.U32 R8, RZ, RZ, R12 ;  /* 0x000000ffff085224 */ /* 0x001fe400078e000c */
[----:B------:R-:W-:-:S05]  /*6e70*/  @P5 IMAD.MOV.U32 R9, RZ, RZ, R13 ;  /* 0x000000ffff095224 */ /* 0x000fca00078e000d */
[----:B------:R0:W-:Y:S01]  /*6e80*/  @P5 STG.E.U16 desc[UR36][R8.64+0x2], R25 ;  /* 0x0000021908005986 */ /* 0x0001e2000c101524 */
[----:B------:R-:W-:-:S03]  /*6e90*/  ISETP.NE.AND P5, PT, R5, RZ, PT ;  /* 0x000000ff0500720c */ /* 0x000fc60003fa5270 */
[----:B------:R-:W-:Y:S01]  /*6ea0*/  @P6 STG.E.U16 desc[UR36][R14.64], R26 ;  /* 0x0000001a0e006986 */ /* 0x000fe2000c101524 */
[----:B------:R-:W-:-:S04]  /*6eb0*/  ISETP.GT.AND P6, PT, R4, 0x1, PT ;  /* 0x000000010400780c */ /* 0x000fc80003fc4270 */
[----:B------:R-:W-:-:S13]  /*6ec0*/  ISETP.GT.AND P6, PT, R3, 0x88, P6 ;  /* 0x000000880300780c */ /* 0x000fda00037c4270 */
[----:B------:R-:W-:Y:S01]  /*6ed0*/  @P6 STG.E.U16 desc[UR36][R20.64+0x2], R27 ;  /* 0x0000021b14006986 */ /* 0x000fe2000c101524 */
[----:B------:R-:W-:-:S04]  /*6ee0*/  ISETP.GT.AND P6, PT, R4, 0x8, PT ;  /* 0x000000080400780c */ /* 0x000fc80003fc4270 */
[----:B------:R-:W-:-:S13]  /*6ef0*/  ISETP.GT.AND P6, PT, R3, 0x80, P6 ;  /* 0x000000800300780c */ /* 0x000fda00037c4270 */
[----:B0-----:R-:W-:Y:S02]  /*6f00*/  @P6 IMAD.MOV.U32 R8, RZ, RZ, R12 ;  /* 0x000000ffff086224 */ /* 0x001fe400078e000c */
[----:B------:R-:W-:-:S05]  /*6f10*/  @P6 IMAD.MOV.U32 R9, RZ, RZ, R13 ;  /* 0x000000ffff096224 */ /* 0x000fca00078e000d */
[----:B------:R0:W-:Y:S01]  /*6f20*/  @P6 STG.E.U16 desc[UR36][R8.64+0x10], R28 ;  /* 0x0000101c08006986 */ /* 0x0001e2000c101524 */
[----:B------:R-:W-:-:S04]  /*6f30*/  ISETP.GT.AND P6, PT, R4, 0x9, PT ;  /* 0x000000090400780c */ /* 0x000fc80003fc4270 */
[----:B------:R-:W-:-:S13]  /*6f40*/  ISETP.GT.AND P6, PT, R3, 0x80, P6 ;  /* 0x000000800300780c */ /* 0x000fda00037c4270 */
[----:B0-----:R-:W-:Y:S02]  /*6f50*/  @P6 IMAD.MOV.U32 R8, RZ, RZ, R12 ;  /* 0x000000ffff086224 */ /* 0x001fe400078e000c */
[----:B------:R-:W-:-:S05]  /*6f60*/  @P6 IMAD.MOV.U32 R9, RZ, RZ, R13 ;  /* 0x000000ffff096224 */ /* 0x000fca00078e000d */
[----:B------:R0:W-:Y:S01]  /*6f70*/  @P6 STG.E.U16 desc[UR36][R8.64+0x12], R29 ;  /* 0x0000121d08006986 */ /* 0x0001e2000c101524 */
[----:B------:R-:W-:-:S04]  /*6f80*/  ISETP.GT.AND P6, PT, R4, 0x8, PT ;  /* 0x000000080400780c */ /* 0x000fc80003fc4270 */
[----:B------:R-:W-:-:S13]  /*6f90*/  ISETP.GT.AND P6, PT, R3, 0x88, P6 ;  /* 0x000000880300780c */ /* 0x000fda00037c4270 */
        /* <DEDUP_REMOVED lines=45> */
[----:B------:R-:W-:Y:S01]  /*7270*/  @P6 STG.E.U16 desc[UR36][R8.64+0x42], R41 ;  /* 0x0000422908006986 */ /* 0x000fe2000c101524 */
[----:B------:R-:W-:-:S04]  /*7280*/  ISETP.GT.AND P6, PT, R4, 0x20, PT ;  /* 0x000000200400780c */ /* 0x000fc80003fc4270 */
[----:B------:R-:W-:-:S13]  /*7290*/  ISETP.GT.AND P6, PT, R3, 0x88, P6 ;  /* 0x000000880300780c */ /* 0x000fda00037c4270 */
[----:B------:R-:W-:Y:S01]  /*72a0*/  @P6 STG.E.U16 desc[UR36][R6.64+0x40], R42 ;  /* 0x0000402a06006986 */ /* 0x000fe2000c101524 */
[----:B------:R-:W-:-:S04]  /*72b0*/  ISETP.GT.AND P6, PT, R4, 0x21, PT ;  /* 0x000000210400780c */ /* 0x000fc80003fc4270 */
[----:B------:R-:W-:-:S13]  /*72c0*/  ISETP.GT.AND P6, PT, R3, 0x88, P6 ;  /* 0x000000880300780c */ /* 0x000fda00037c4270 */
[----:B------:R-:W-:Y:S02]  /*72d0*/  @P6 IMAD.MOV.U32 R4, RZ, RZ, R6 ;  /* 0x000000ffff046224 */ /* 0x000fe400078e0006 */
[----:B------:R-:W-:-:S05]  /*72e0*/  @P6 IMAD.MOV.U32 R5, RZ, RZ, R7 ;  /* 0x000000ffff056224 */ /* 0x000fca00078e0007 */
[----:B------:R0:W-:Y:S01]  /*72f0*/  @P6 STG.E.U16 desc[UR36][R4.64+0x42], R43 ;  /* 0x0000422b04006986 */ /* 0x0001e2000c101524 */
[C---:B------:R-:W-:Y:S02]  /*7300*/  ISETP.GT.AND P6, PT, R3.reuse, 0x80, P5 ;  /* 0x000000800300780c */ /* 0x040fe40002fc4270 */
[----:B------:R-:W-:-:S11]  /*7310*/  ISETP.GT.AND P5, PT, R3, 0x88, P5 ;  /* 0x000000880300780c */ /* 0x000fd60002fa4270 */
[----:B0-----:R-:W-:Y:S02]  /*7320*/  @P6 IMAD.MOV.U32 R4, RZ, RZ, R12 ;  /* 0x000000ffff046224 */ /* 0x001fe400078e000c */
[----:B------:R-:W-:-:S05]  /*7330*/  @P6 IMAD.MOV.U32 R5, RZ, RZ, R13 ;  /* 0x000000ffff056224 */ /* 0x000fca00078e000d */
[----:B------:R0:W-:Y:S01]  /*7340*/  @P6 STG.E.U16 desc[UR36][R4.64+0x50], R44 ;  /* 0x0000502c04006986 */ /* 0x0001e2000c101524 */
[C---:B------:R-:W-:Y:S02]  /*7350*/  ISETP.GT.AND P6, PT, R3.reuse, 0x80, P4 ;  /* 0x000000800300780c */ /* 0x040fe400027c4270 */
[----:B------:R-:W-:-:S11]  /*7360*/  ISETP.GT.AND P4, PT, R3, 0x88, P4 ;  /* 0x000000880300780c */ /* 0x000fd60002784270 */
[----:B0-----:R-:W-:Y:S02]  /*7370*/  @P6 IMAD.MOV.U32 R4, RZ, RZ, R12 ;  /* 0x000000ffff046224 */ /* 0x001fe400078e000c */
[----:B------:R-:W-:-:S05]  /*7380*/  @P6 IMAD.MOV.U32 R5, RZ, RZ, R13 ;  /* 0x000000ffff056224 */ /* 0x000fca00078e000d */
[----:B------:R0:W-:Y:S02]  /*7390*/  @P6 STG.E.U16 desc[UR36][R4.64+0x52], R45 ;  /* 0x0000522d04006986 */ /* 0x0001e4000c101524 */
[----:B0-----:R-:W-:Y:S02]  /*73a0*/  @P5 IMAD.MOV.U32 R4, RZ, RZ, R6 ;  /* 0x000000ffff045224 */ /* 0x001fe400078e0006 */
[----:B------:R-:W-:-:S05]  /*73b0*/  @P5 IMAD.MOV.U32 R5, RZ, RZ, R7 ;  /* 0x000000ffff055224 */ /* 0x000fca00078e0007 */
[----:B------:R0:W-:Y:S01]  /*73c0*/  @P5 STG.E.U16 desc[UR36][R4.64+0x50], R46 ;  /* 0x0000502e04005986 */ /* 0x0001e2000c101524 */
[C---:B------:R-:W-:Y:S02]  /*73d0*/  ISETP.GT.AND P5, PT, R3.reuse, 0x80, P3 ;  /* 0x000000800300780c */ /* 0x040fe40001fa4270 */
[----:B------:R-:W-:Y:S01]  /*73e0*/  ISETP.GT.AND P3, PT, R3, 0x88, P3 ;  /* 0x000000880300780c */ /* 0x000fe20001f64270 */
        /* <DEDUP_REMOVED lines=17> */
[----:B------:R0:W-:Y:S02]  /*7500*/  @P3 STG.E.U16 desc[UR36][R4.64+0x60], R50 ;  /* 0x0000603204003986 */ /* 0x0001e4000c101524 */
[----:B0-----:R-:W-:Y:S02]  /*7510*/  @P0 IMAD.MOV.U32 R4, RZ, RZ, R6 ;  /* 0x000000ffff040224 */ /* 0x001fe400078e0006 */
[----:B------:R-:W-:-:S05]  /*7520*/  @P0 IMAD.MOV.U32 R5, RZ, RZ, R7 ;  /* 0x000000ffff050224 */ /* 0x000fca00078e0007 */
[----:B------:R0:W-:Y:S02]  /*7530*/  @P0 STG.E.U16 desc[UR36][R4.64+0x62], R51 ;  /* 0x0000623304000986 */ /* 0x0001e4000c101524 */
[----:B0-----:R-:W-:Y:S02]  /*7540*/  @P5 IMAD.MOV.U32 R4, RZ, RZ, R12 ;  /* 0x000000ffff045224 */ /* 0x001fe400078e000c */
[----:B------:R-:W-:-:S05]  /*7550*/  @P5 IMAD.MOV.U32 R5, RZ, RZ, R13 ;  /* 0x000000ffff055224 */ /* 0x000fca00078e000d */
[----:B------:R0:W-:Y:S04]  /*7560*/  @P5 STG.E.U16 desc[UR36][R4.64+0x70], R52 ;  /* 0x0000703404005986 */ /* 0x0001e8000c101524 */
[----:B------:R1:W-:Y:S01]  /*7570*/  @P4 STG.E.U16 desc[UR36][R12.64+0x72], R53 ;  /* 0x000072350c004986 */ /* 0x0003e2000c101524 */
[----:B0-----:R-:W-:Y:S02]  /*7580*/  @P2 IMAD.MOV.U32 R4, RZ, RZ, R6 ;  /* 0x000000ffff042224 */ /* 0x001fe400078e0006 */
[----:B------:R-:W-:-:S05]  /*7590*/  @P2 IMAD.MOV.U32 R5, RZ, RZ, R7 ;  /* 0x000000ffff052224 */ /* 0x000fca00078e0007 */
[----:B------:R1:W-:Y:S04]  /*75a0*/  @P2 STG.E.U16 desc[UR36][R4.64+0x70], R54 ;  /* 0x0000703604002986 */ /* 0x0003e8000c101524 */
[----:B------:R1:W-:Y:S02]  /*75b0*/  @P1 STG.E.U16 desc[UR36][R6.64+0x72], R55 ;  /* 0x0000723706001986 */ /* 0x0003e4000c101524 */
.L_x_156:
[----:B------:R-:W-:Y:S05]  /*75c0*/  BSYNC B0 ;  /* 0x0000000000007941 */ /* 0x000fea0003800000 */
.L_x_32:
[----:B------:R-:W-:Y:S01]  /*75d0*/  IADD3 R16, P0, R16, UR38, RZ ;  /* 0x0000002610107c10 */ /* 0x000fe2000ff1e0ff */
[----:B------:R-:W-:Y:S01]  /*75e0*/  ULDC.64 UR4, c[0x0][0x650] ;  /* 0x0001940000047ab9 */ /* 0x000fe20000000a00 */
[----:B------:R-:W-:Y:S01]  /*75f0*/  PRMT R3, RZ, 0x7610, R3 ;  /* 0x00007610ff037816 */ /* 0x000fe20000000003 */
[----:B------:R-:W-:Y:S01]  /*7600*/  IMAD.MOV.U32 R103, RZ, RZ, -0x1 ;  /* 0xffffffffff677424 */ /* 0x000fe200078e00ff */
[----:B------:R-:W-:Y:S01]  /*7610*/  IADD3.X R17, R17, UR41, RZ, P0, !PT ;  /* 0x0000002911117c10 */ /* 0x000fe200087fe4ff */
[----:B------:R-:W-:Y:S01]  /*7620*/  IMAD.MOV.U32 R23, RZ, RZ, -0x1 ;  /* 0xffffffffff177424 */ /* 0x000fe200078e00ff */
[----:B------:R-:W-:-:S04]  /*7630*/  ISETP.GE.U32.AND P0, PT, R16, UR4, PT ;  /* 0x0000000410007c0c */ /* 0x000fc8000bf06070 */
[----:B------:R-:W-:-:S13]  /*7640*/  ISETP.GE.U32.AND.EX P0, PT, R17, UR5, PT, P0 ;  /* 0x0000000511007c0c */ /* 0x000fda000bf06100 */
[----:B------:R-:W-:Y:S05]  /*7650*/  @P0 BRA `(.L_x_157) ;  /* 0x00000004004c0947 */ /* 0x000fea0003800000 */
[----:B----4-:R-:W4:Y:S01]  /*7660*/  LDC.64 R10, c[0x0][0x628] ;  /* 0x00018a00ff0a7b82 */ /* 0x010f220000000a00 */
[----:B01----:R-:W0:Y:S01]  /*7670*/  S2R R12, SR_CTAID.X ;  /* 0x00000000000c7919 */ /* 0x003e220000002500 */
[----:B------:R-:W-:Y:S02]  /*7680*/  IMAD.MOV.U32 R8, RZ, RZ, R16 ;  /* 0x000000ffff087224 */ /* 0x000fe400078e0010 */
[----:B------:R-:W-:Y:S01]  /*7690*/  IMAD.MOV.U32 R9, RZ, RZ, R17 ;  /* 0x000000ffff097224 */ /* 0x000fe200078e0011 */
[----:B------:R-:W1:Y:S03]  /*76a0*/  S2R R20, SR_CTAID.Y ;  /* 0x0000000000147919 */ /* 0x000e660000002600 */
[----:B------:R-:W0:Y:S08]  /*76b0*/  LDC R0, c[0x0][0x630] ;  /* 0x00018c00ff007b82 */ /* 0x000e300000000800 */
[----:B------:R-:W0:Y:S01]  /*76c0*/  LDC.64 R14, c[0x0][0x620] ;  /* 0x00018800ff0e7b82 */ /* 0x000e220000000a00 */
[----:B----4-:R-:W-:-:S04]  /*76d0*/  ISETP.NE.U32.AND P0, PT, R10, RZ, PT ;  /* 0x000000ff0a00720c */ /* 0x010fc80003f05070 */
[----:B------:R-:W-:-:S13]  /*76e0*/  ISETP.NE.AND.EX P0, PT, R11, RZ, PT, P0 ;  /* 0x000000ff0b00720c */ /* 0x000fda0003f05300 */
[----:B01----:R-:W-:Y:S05]  /*76f0*/  @!P0 BRA `(.L_x_158) ;  /* 0x0000000000288947 */ /* 0x003fea0003800000 */
        /* <DEDUP_REMOVED lines=10> */
.L_x_158:
[-CC-:B------:R-:W-:Y:S01]  /*77a0*/  SHF.R.U64 R23, R8, R0.reuse, R9.reuse ;  /* 0x0000000008177219 */ /* 0x180fe20000001209 */
[----:B------:R-:W0:Y:S01]  /*77b0*/  LDC.64 R26, c[0x0][0x640] ;  /* 0x00019000ff1a7b82 */ /* 0x000e220000000a00 */
[----:B------:R-:W-:Y:S01]  /*77c0*/  SHF.R.U32.HI R0, RZ, R0, R9 ;  /* 0x00000000ff007219 */ /* 0x000fe20000011609 */
[----:B------:R-:W-:Y:S01]  /*77d0*/  ULDC UR4, c[0x0][0x150] ;  /* 0x0000540000047ab9 */ /* 0x000fe20000000800 */
[----:B------:R-:W-:Y:S02]  /*77e0*/  IADD3 R3, P0, RZ, -R23, RZ ;  /* 0x80000017ff037210 */ /* 0x000fe40007f1e0ff */
[----:B------:R-:W-:-:S03]  /*77f0*/  I2FP.F32.U32 R7, R12 ;  /* 0x0000000c00077245 */ /* 0x000fc60000201000 */
[----:B------:R-:W1:Y:S01]  /*7800*/  LDC R6, c[0x0][0x618] ;  /* 0x00018600ff067b82 */ /* 0x000e620000000800 */
[----:B------:R-:W-:Y:S02]  /*7810*/  IMAD.X R5, RZ, RZ, ~R0, P0 ;  /* 0x000000ffff057224 */ /* 0x000fe400000e0e00 */
[----:B------:R-:W-:Y:S01]  /*7820*/  FMUL R7, R7, UR4 ;  /* 0x0000000407077c20 */ /* 0x000fe20008400000 */
[----:B------:R-:W-:Y:S01]  /*7830*/  ULDC UR4, c[0x0][0x154] ;  /* 0x0000550000047ab9 */ /* 0x000fe20000000800 */
[-C--:B------:R-:W-:Y:S02]  /*7840*/  IMAD R0, R5, R14.reuse, RZ ;  /* 0x0000000e05007224 */ /* 0x080fe400078e02ff */
[C---:B------:R-:W-:Y:S01]  /*7850*/  IMAD.WIDE.U32 R4, R3.reuse, R14, R16 ;  /* 0x0000000e03047225 */ /* 0x040fe200078e0010 */
[----:B------:R-:W4:Y:S01]  /*7860*/  LDC R11, c[0x0][0x608] ;  /* 0x00018200ff0b7b82 */ /* 0x000f220000000800 */
[----:B------:R-:W2:Y:S02]  /*7870*/  F2I.U32.TRUNC.NTZ R7, R7 ;  /* 0x0000000700077305 */ /* 0x000ea4000020f000 */
[----:B------:R-:W-:-:S04]  /*7880*/  IMAD R3, R3, R15, R0 ;  /* 0x0000000f03037224 */ /* 0x000fc800078e0200 */
[----:B------:R-:W-:Y:S01]  /*7890*/  IMAD.IADD R3, R5, 0x1, R3 ;  /* 0x0000000105037824 */ /* 0x000fe200078e0203 */
[----:B------:R-:W3:Y:S01]  /*78a0*/  LDC R8, c[0x0][0x658] ;  /* 0x00019600ff087b82 */ /* 0x000ee20000000800 */
[----:B------:R-:W-:Y:S02]  /*78b0*/  I2FP.F32.U32 R5, R20 ;  /* 0x0000001400057245 */ /* 0x000fe40000201000 */
[----:B0-----:R-:W-:-:S04]  /*78c0*/  ISETP.NE.U32.AND P0, PT, R26, RZ, PT ;  /* 0x000000ff1a00720c */ /* 0x001fc80003f05070 */
[----:B------:R-:W-:Y:S01]  /*78d0*/  ISETP.NE.AND.EX P0, PT, R27, RZ, PT, P0 ;  /* 0x000000ff1b00720c */ /* 0x000fe20003f05300 */
[----:B------:R-:W0:Y:S01]  /*78e0*/  LDC R9, c[0x0][0x144] ;  /* 0x00005100ff097b82 */ /* 0x000e220000000800 */
[-C--:B-1----:R-:W-:Y:S01]  /*78f0*/  SHF.R.U32.HI R0, RZ, R6.reuse, R3 ;  /* 0x00000006ff007219 */ /* 0x082fe20000011603 */
[----:B--2---:R-:W-:Y:S01]  /*7900*/  IMAD.MOV R7, RZ, RZ, -R7 ;  /* 0x000000ffff077224 */ /* 0x004fe200078e0a07 */
[----:B------:R-:W-:Y:S01]  /*7910*/  SHF.R.U64 R13, R4, R6, R3 ;  /* 0x00000006040d7219 */ /* 0x000fe20000001203 */
[----:B------:R-:W-:-:S04]  /*7920*/  FMUL R6, R5, UR4 ;  /* 0x0000000405067c20 */ /* 0x000fc80008400000 */
[----:B------:R-:W1:Y:S01]  /*7930*/  LDC R21, c[0x0][0x148] ;  /* 0x00005200ff157b82 */ /* 0x000e620000000800 */
[-CC-:B----4-:R-:W-:Y:S02]  /*7940*/  SHF.R.U64 R10, R13, R11.reuse, R0.reuse ;  /* 0x0000000b0d0a7219 */ /* 0x190fe40000001200 */
[----:B------:R-:W-:Y:S02]  /*7950*/  SHF.R.U32.HI R3, RZ, R11, R0 ;  /* 0x0000000bff037219 */ /* 0x000fe40000011600 */
[----:B------:R2:W4:Y:S03]  /*7960*/  F2I.U32.TRUNC.NTZ R0, R6 ;  /* 0x0000000600007305 */ /* 0x000526000020f000 */
[----:B------:R-:W1:Y:S01]  /*7970*/  LDC R14, c[0x0][0x648] ;  /* 0x00019200ff0e7b82 */ /* 0x000e620000000800 */
[-CC-:B---3--:R-:W-:Y:S02]  /*7980*/  SHF.R.U64 R15, R10, R8.reuse, R3.reuse ;  /* 0x000000080a0f7219 */ /* 0x188fe40000001203 */
[----:B------:R-:W-:-:S03]  /*7990*/  SHF.R.U32.HI R5, RZ, R8, R3 ;  /* 0x00000008ff057219 */ /* 0x000fc60000011603 */
[----:B------:R-:W-:Y:S02]  /*79a0*/  IMAD.MOV.U32 R4, RZ, RZ, R15 ;  /* 0x000000ffff047224 */ /* 0x000fe400078e000f */
[----:B------:R-:W3:Y:S01]  /*79b0*/  LDC R24, c[0x0][0x638] ;  /* 0x00018e00ff187b82 */ /* 0x000ee20000000800 */
[----:B0-----:R-:W-:-:S07]  /*79c0*/  IMAD R25, R9, R7, R12 ;  /* 0x0000000709197224 */ /* 0x001fce00078e020c */
[----:B------:R-:W0:Y:S08]  /*79d0*/  LDC R28, c[0x0][0x610] ;  /* 0x00018400ff1c7b82 */ /* 0x000e300000000800 */
[----:B------:R-:W0:Y:S01]  /*79e0*/  LDC R29, c[0x0][0x600] ;  /* 0x00018000ff1d7b82 */ /* 0x000e220000000800 */
[----:B--2-4-:R-:W-:Y:S05]  /*79f0*/  @!P0 BRA `(.L_x_159) ;  /* 0x0000000000288947 */ /* 0x014fea0003800000 */
[----:B------:R-:W2:Y:S02]  /*7a00*/  LDC R4, c[0x0][0x64c] ;  /* 0x00019300ff047b82 */ /* 0x000ea40000000800 */
[----:B--2---:R-:W-:-:S05]  /*7a10*/  IADD3 R3, P0, R15, R4, RZ ;  /* 0x000000040f037210 */ /* 0x004fca0007f1e0ff */
        /* <DEDUP_REMOVED lines=8> */
.L_x_159:
[----:B------:R-:W-:Y:S02]  /*7aa0*/  ISETP.NE.AND P0, PT, R2, 0x1, PT ;  /* 0x000000010200780c */ /* 0x000fe40003f05270 */
[----:B-1----:R-:W-:Y:S01]  /*7ab0*/  SHF.R.U64 R3, R4, R14, R5 ;  /* 0x0000000e04037219 */ /* 0x002fe20000001205 */
[----:B------:R-:W-:Y:S01]  /*7ac0*/  IMAD.MOV R5, RZ, RZ, -R0 ;  /* 0x000000ffff057224 */ /* 0x000fe200078e0a00 */
[----:B------:R-:W-:Y:S02]  /*7ad0*/  LOP3.LUT R0, R10, R101, RZ, 0xc0, !PT ;  /* 0x000000650a007212 */ /* 0x000fe400078ec0ff */
[----:B------:R-:W-:Y:S01]  /*7ae0*/  LOP3.LUT R6, R13, R100, RZ, 0xc0, !PT ;  /* 0x000000640d067212 */ /* 0x000fe200078ec0ff */
[----:B------:R-:W-:Y:S02]  /*7af0*/  IMAD.MOV R4, RZ, RZ, -R3 ;  /* 0x000000ffff047224 */ /* 0x000fe400078e0a03 */
[----:B------:R-:W-:Y:S02]  /*7b00*/  IMAD R0, R93, R3, R0 ;  /* 0x000000035d007224 */ /* 0x000fe400078e0200 */
[----:B---3--:R-:W-:-:S02]  /*7b10*/  IMAD R3, R4, R24, R15 ;  /* 0x0000001804037224 */ /* 0x008fc400078e020f */
[----:B------:R-:W-:Y:S02]  /*7b20*/  @P0 IMAD R25, R21, R5, R20 ;  /* 0x0000000515190224 */ /* 0x000fe400078e0214 */
[----:B0-----:R-:W-:Y:S02]  /*7b30*/  IMAD R5, R3, R29, R6 ;  /* 0x0000001d03057224 */ /* 0x001fe400078e0206 */
[----:B------:R-:W-:Y:S02]  /*7b40*/  IMAD R0, R0, R28, R25 ;  /* 0x0000001c00007224 */ /* 0x000fe400078e0219 */
[----:B------:R-:W-:-:S03]  /*7b50*/  IMAD.MOV.U32 R4, RZ, RZ, 0x1 ;  /* 0x00000001ff047424 */ /* 0x000fc600078e00ff */
[----:B------:R-:W-:Y:S02]  /*7b60*/  SEL R103, R5, R0, !P0 ;  /* 0x0000000005677207 */ /* 0x000fe40004000000 */
[----:B------:R-:W-:Y:S02]  /*7b70*/  PRMT R3, R4, 0x7610, R3 ;  /* 0x0000761004037816 */ /* 0x000fe40000000003 */
[----:B------:R-:W-:-:S07]  /*7b80*/  SEL R0, R0, R5, !P0 ;  /* 0x0000000500007207 */ /* 0x000fce0004000000 */
.L_x_157:
[----:B------:R-:W-:Y:S01]  /*7b90*/  LOP3.LUT P0, RZ, R3, 0xff, RZ, 0xc0, !PT ;  /* 0x000000ff03ff7812 */ /* 0x000fe2000780c0ff */
[----:B------:R-:W-:Y:S01]  /*7ba0*/  UIMAD.WIDE.U32 UR4, UR42, -0x55555555, URZ ;  /* 0xaaaaaaab2a0478a5 */ /* 0x000fe2000f8e003f */
[----:B------:R-:W-:-:S03]  /*7bb0*/  IMAD.MOV.U32 R111, RZ, RZ, R0 ;  /* 0x000000ffff6f7224 */ /* 0x000fc600078e0000 */
[----:B------:R-:W-:-:S04]  /*7bc0*/  USHF.R.U32.HI UR4, URZ, 0x1, UR5 ;  /* 0x000000013f047899 */ /* 0x000fc80008011605 */
[----:B------:R-:W-:-:S04]  /*7bd0*/  UIMAD UR42, UR4, -0x3, UR42 ;  /* 0xfffffffd042a78a4 */ /* 0x000fc8000f8e022a */
[----:B------:R-:W-:Y:S08]  /*7be0*/  @P0 BRA `(.L_x_160) ;  /* 0xffffff98002c0947 */ /* 0x000ff0000383ffff */
[----:B------:R-:W-:Y:S05]  /*7bf0*/  EXIT ;  /* 0x000000000000794d */ /* 0x000fea0003800000 */
.L_x_7:
        /* <DEDUP_REMOVED lines=26> */
.L_x_162:
[----:B------:R-:W0:Y:S01]  /*7da0*/  LDC.64 R32, c[0x0][0x640] ;  /* 0x00019000ff207b82 */ /* 0x000e220000000a00 */
[-CC-:B------:R-:W-:Y:S01]  /*7db0*/  SHF.R.U64 R22, R14, R8.reuse, R15.reuse ;  /* 0x000000080e167219 */ /* 0x180fe2000000120f */
[----:B------:R-:W-:Y:S01]  /*7dc0*/  IMAD.MOV.U32 R25, RZ, RZ, 0x1 ;  /* 0x00000001ff197424 */ /* 0x000fe200078e00ff */
[----:B------:R-:W-:Y:S02]  /*7dd0*/  SHF.R.U32.HI R7, RZ, R8, R15 ;  /* 0x00000008ff077219 */ /* 0x000fe4000001160f */
[----:B------:R-:W-:-:S03]  /*7de0*/  IADD3 R13, P0, RZ, -R22, RZ ;  /* 0x80000016ff0d7210 */ /* 0x000fc60007f1e0ff */
[----:B------:R-:W1:Y:S02]  /*7df0*/  LDC R12, c[0x0][0x618] ;  /* 0x00018600ff0c7b82 */ /* 0x000e640000000800 */
[----:B------:R-:W-:Y:S02]  /*7e00*/  IMAD.X R7, RZ, RZ, ~R7, P0 ;  /* 0x000000ffff077224 */ /* 0x000fe400000e0e07 */
[----:B------:R-:W-:-:S04]  /*7e10*/  IMAD.WIDE.U32 R10, R13, R26, R16 ;  /* 0x0000001a0d0a7225 */ /* 0x000fc800078e0010 */
[----:B------:R-:W2:Y:S01]  /*7e20*/  LDC R14, c[0x0][0x608] ;  /* 0x00018200ff0e7b82 */ /* 0x000ea20000000800 */
[----:B------:R-:W-:-:S04]  /*7e30*/  IMAD R8, R7, R26, RZ ;  /* 0x0000001a07087224 */ /* 0x000fc800078e02ff */
[----:B------:R-:W-:-:S03]  /*7e40*/  IMAD R7, R13, R27, R8 ;  /* 0x0000001b0d077224 */ /* 0x000fc600078e0208 */
[----:B------:R-:W3:Y:S01]  /*7e50*/  LDC R30, c[0x0][0x658] ;  /* 0x00019600ff1e7b82 */ /* 0x000ee20000000800 */
[----:B------:R-:W-:Y:S01]  /*7e60*/  IMAD.IADD R7, R11, 0x1, R7 ;  /* 0x000000010b077824 */ /* 0x000fe200078e0207 */
[----:B0-----:R-:W-:Y:S01]  /*7e70*/  ISETP.NE.U32.AND P0, PT, R32, RZ, PT ;  /* 0x000000ff2000720c */ /* 0x001fe20003f05070 */
[----:B------:R-:W-:-:S03]  /*7e80*/  IMAD.MOV.U32 R11, RZ, RZ, -0x1 ;  /* 0xffffffffff0b7424 */ /* 0x000fc600078e00ff */
        /* <DEDUP_REMOVED lines=8> */
[-C--:B---3--:R-:W-:Y:S02]  /*7f10*/  SHF.L.U32 R10, R11, R30.reuse, RZ ;  /* 0x0000001e0b0a7219 */ /* 0x088fe400000006ff */
[--C-:B------:R-:W-:Y:S02]  /*7f20*/  SHF.R.U64 R28, R26, R30, R7.reuse ;  /* 0x0000001e1a1c7219 */ /* 0x100fe40000001207 */
[----:B------:R-:W-:Y:S02]  /*7f30*/  LOP3.LUT R27, RZ, R10, RZ, 0x33, !PT ;  /* 0x0000000aff1b7212 */ /* 0x000fe400078e33ff */
[----:B------:R-:W-:Y:S01]  /*7f40*/  SHF.R.U32.HI R11, RZ, R30, R7 ;  /* 0x0000001eff0b7219 */ /* 0x000fe20000011607 */
[----:B------:R-:W3:Y:S01]  /*7f50*/  LDC R29, c[0x0][0x610] ;  /* 0x00018400ff1d7b82 */ /* 0x000ee20000000800 */
[----:B------:R-:W-:Y:S01]  /*7f60*/  IMAD.MOV.U32 R10, RZ, RZ, R28 ;  /* 0x000000ffff0a7224 */ /* 0x000fe200078e001c */
[----:B------:R-:W-:Y:S06]  /*7f70*/  @!P0 BRA `(.L_x_163) ;  /* 0x0000000000288947 */ /* 0x000fec0003800000 */
        /* <DEDUP_REMOVED lines=10> */
.L_x_163:
[----:B------:R-:W-:Y:S02]  /*8020*/  ISETP.NE.AND P0, PT, R2, 0x1, PT ;  /* 0x000000010200780c */ /* 0x000fe40003f05270 */
[----:B-1----:R-:W-:Y:S01]  /*8030*/  SHF.R.U64 R8, R10, R8, R11 ;  /* 0x000000080a087219 */ /* 0x002fe2000000120b */
[----:B0-----:R-:W-:Y:S01]  /*8040*/  VIADD R11, R21, 0xffffffff ;  /* 0xffffffff150b7836 */ /* 0x001fe20000000000 */
[----:B------:R-:W-:Y:S02]  /*8050*/  SHF.L.U32 R25, R25, R30, RZ ;  /* 0x0000001e19197219 */ /* 0x000fe400000006ff */
[----:B------:R-:W-:Y:S01]  /*8060*/  LOP3.LUT R5, R26, R27, RZ, 0xc0, !PT ;  /* 0x0000001b1a057212 */ /* 0x000fe200078ec0ff */
[----:B------:R-:W-:-:S04]  /*8070*/  IMAD.MOV R7, RZ, RZ, -R8 ;  /* 0x000000ffff077224 */ /* 0x000fc800078e0a08 */
[----:B------:R-:W-:Y:S02]  /*8080*/  IMAD R5, R25, R8, R5 ;  /* 0x0000000819057224 */ /* 0x000fe400078e0205 */
[----:B------:R-:W-:Y:S01]  /*8090*/  @P0 IMAD R6, R9, R24, R4 ;  /* 0x0000001809060224 */ /* 0x000fe200078e0204 */
[----:B------:R-:W-:Y:S01]  /*80a0*/  LOP3.LUT R9, R20, R11, RZ, 0xc0, !PT ;  /* 0x0000000b14097212 */ /* 0x000fe200078ec0ff */
[----:B--2---:R-:W-:Y:S02]  /*80b0*/  IMAD R4, R7, R23, R28 ;  /* 0x0000001707047224 */ /* 0x004fe400078e021c */
[----:B---3--:R-:W-:Y:S02]  /*80c0*/  IMAD R6, R5, R29, R6 ;  /* 0x0000001d05067224 */ /* 0x008fe400078e0206 */
[----:B------:R-:W-:Y:S02]  /*80d0*/  IMAD R5, R4, R21, R9 ;  /* 0x0000001504057224 */ /* 0x000fe400078e0209 */
[----:B------:R-:W-:-:S02]  /*80e0*/  IMAD.MOV.U32 R8, RZ, RZ, 0x1 ;  /* 0x00000001ff087424 */ /* 0x000fc400078e00ff */
[----:B------:R-:W-:Y:S01]  /*80f0*/  IMAD.MOV.U32 R7, RZ, RZ, R22 ;  /* 0x000000ffff077224 */ /* 0x000fe200078e0016 */
[----:B------:R-:W-:Y:S02]  /*8100*/  SEL R21, R5, R6, !P0 ;  /* 0x0000000605157207 */ /* 0x000fe40004000000 */
[----:B------:R-:W-:-:S07]  /*8110*/  SEL R20, R6, R5, !P0 ;  /* 0x0000000506147207 */ /* 0x000fce0004000000 */
.L_x_161:
[----:B------:R-:W-:-:S08]  /*8120*/  NOP ;  /* 0x0000000000007918 */ /* 0x000fd00000000000 */
[----:B------:R-:W0:-:S00]  /*8130*/  USETMAXREG.DEALLOC.CTAPOOL 0x28 ;  /* 0x00000028000079c8 */ /* 0x000e0000080e0500 */
[----:B0-----:R-:W-:-:S13]  /*8140*/  ISETP.NE.AND P0, PT, R3, RZ, PT ;  /* 0x000000ff0300720c */ /* 0x001fda0003f05270 */
[----:B------:R-:W-:Y:S05]  /*8150*/  @P0 EXIT ;  /* 0x000000000000094d */ /* 0x000fea0003800000 */
[----:B------:R-:W-:Y:S01]  /*8160*/  LOP3.LUT P0, RZ, R8, 0xff, RZ, 0xc0, !PT ;  /* 0x000000ff08ff7812 */ /* 0x000fe2000780c0ff */
[----:B------:R-:W-:Y:S02]  /*8170*/  IMAD.MOV.U32 R3, RZ, RZ, 0x1 ;  /* 0x00000001ff037424 */ /* 0x000fe400078e00ff */
[----:B------:R-:W-:-:S10]  /*8180*/  IMAD.MOV.U32 R8, RZ, RZ, RZ ;  /* 0x000000ffff087224 */ /* 0x000fd400078e00ff */
[----:B------:R-:W-:Y:S05]  /*8190*/  @!P0 BRA `(.L_x_164) ;  /* 0x0000000c00588947 */ /* 0x000fea0003800000 */
[----:B------:R-:W0:Y:S01]  /*81a0*/  LDC R3, c[0x0][0x28c] ;  /* 0x0000a300ff037b82 */ /* 0x000e220000000800 */
[----:B------:R-:W1:Y:S01]  /*81b0*/  S2R R13, SR_CgaCtaId ;  /* 0x00000000000d7919 */ /* 0x000e620000008800 */
[----:B------:R-:W-:Y:S01]  /*81c0*/  ULDC UR5, c[0x0][0x658] ;  /* 0x0001960000057ab9 */ /* 0x000fe20000000800 */
[----:B------:R-:W-:Y:S01]  /*81d0*/  UMOV UR6, 0xffffffff ;  /* 0xffffffff00067882 */ /* 0x000fe20000000000 */
[----:B------:R-:W-:Y:S01]  /*81e0*/  BSSY B0, `(.L_x_164) ;  /* 0x00000d1000007945 */ /* 0x000fe20003800000 */
[----:B------:R-:W-:Y:S01]  /*81f0*/  USHF.L.U32 UR6, UR6, UR5, URZ ;  /* 0x0000000506067299 */ /* 0x000fe2000800063f */
[----:B------:R-:W-:Y:S01]  /*8200*/  IMAD.MOV.U32 R10, RZ, RZ, 0x1 ;  /* 0x00000001ff0a7424 */ /* 0x000fe200078e00ff */
[----:B------:R-:W-:Y:S01]  /*8210*/  LOP3.LUT R9, R18, 0x2, RZ, 0xfc, !PT ;  /* 0x0000000212097812 */ /* 0x000fe200078efcff */
[----:B------:R-:W-:Y:S01]  /*8220*/  IMAD.MOV.U32 R8, RZ, RZ, RZ ;  /* 0x000000ffff087224 */ /* 0x000fe200078e00ff */
[----:B------:R-:W-:Y:S01]  /*8230*/  ULDC UR4, c[0x0][0x600] ;  /* 0x0001800000047ab9 */ /* 0x000fe20000000800 */
[----:B------:R-:W-:Y:S01]  /*8240*/  UMOV UR7, 0x1 ;  /* 0x0000000100077882 */ /* 0x000fe20000000000 */
[----:B------:R-:W-:-:S02]  /*8250*/  UIADD3 UR4, UR4, -0x1, URZ ;  /* 0xffffffff04047890 */ /* 0x000fc4000fffe03f */
[----:B------:R-:W-:Y:S02]  /*8260*/  USHF.L.U32 UR5, UR7, UR5, URZ ;  /* 0x0000000507057299 */ /* 0x000fe4000800063f */
[----:B------:R-:W-:Y:S01]  /*8270*/  ULOP3.LUT UR6, URZ, UR6, URZ, 0x33, !UPT ;  /* 0x000000063f067292 */ /* 0x000fe2000f8e333f */
[----:B------:R-:W-:Y:S01]  /*8280*/  ULDC.64 UR30, c[0x0][0x198] ;  /* 0x00006600001e7ab9 */ /* 0x000fe20000000a00 */
[----:B0-----:R-:W-:-:S05]  /*8290*/  VIADD R3, R3, 0x7f ;  /* 0x0000007f03037836 */ /* 0x001fca0000000000 */
[----:B------:R-:W-:-:S04]  /*82a0*/  SHF.R.S32.HI R4, RZ, 0x1f, R3 ;  /* 0x0000001fff047819 */ /* 0x000fc80000011403 */
[----:B------:R-:W-:Y:S01]  /*82b0*/  LEA.HI R4, R4, R3, RZ, 0x7 ;  /* 0x0000000304047211 */ /* 0x000fe200078f38ff */
[C---:B-1----:R-:W-:Y:S02]  /*82c0*/  IMAD.SHL.U32 R12, R13.reuse, 0x20, RZ ;  /* 0x000000200d0c7824 */ /* 0x042fe400078e00ff */
[----:B------:R-:W-:Y:S01]  /*82d0*/  IMAD.SHL.U32 R13, R13, 0x800, RZ ;  /* 0x000008000d0d7824 */ /* 0x000fe200078e00ff */
[----:B------:R-:W-:Y:S01]  /*82e0*/  SHF.R.S32.HI R11, RZ, 0x7, R4 ;  /* 0x00000007ff0b7819 */ /* 0x000fe20000011404 */
[----:B------:R-:W-:Y:S01]  /*82f0*/  IMAD.MOV.U32 R3, RZ, RZ, 0x1 ;  /* 0x00000001ff037424 */ /* 0x000fe200078e00ff */
[----:B------:R-:W-:Y:S02]  /*8300*/  LOP3.LUT R12, R12, 0x20, RZ, 0xc0, !PT ;  /* 0x000000200c0c7812 */ /* 0x000fe400078ec0ff */
[----:B------:R-:W-:Y:S01]  /*8310*/  LOP3.LUT R13, R13, 0x800, RZ, 0xc0, !PT ;  /* 0x000008000d0d7812 */ /* 0x000fe200078ec0ff */
[----:B------:R-:W-:-:S07]  /*8320*/  VIADD R19, R11, 0x1 ;  /* 0x000000010b137836 */ /* 0x000fce0000000000 */
.L_x_175:
[----:B------:R-:W-:-:S03]  /*8330*/  UMOV UR7, 0xffffffff ;  /* 0xffffffff00077882 */ /* 0x000fc60000000000 */
[----:B------:R-:W-:Y:S05]  /*8340*/  BRA.DIV UR7, `(.L_x_165) ;  /* 0x0000000e07b07947 */ /* 0x000fea000b800000 */
[----:B------:R-:W-:-:S13]  /*8350*/  ELECT P6, URZ, PT ;  /* 0x00000000003f782f */ /* 0x000fda00038c0000 */
.L_x_185:
[----:B------:R-:W0:Y:S01]  /*8360*/  LDC R4, c[0x0][0x28c] ;  /* 0x0000a300ff047b82 */ /* 0x000e220000000800 */
[----:B------:R-:W-:Y:S01]  /*8370*/  BSSY B1, `(.L_x_166) ;  /* 0x0000044000017945 */ /* 0x000fe20003800000 */
[----:B0-----:R-:W-:-:S13]  /*8380*/  ISETP.LT.OR P6, PT, R4, 0x1, !P6 ;  /* 0x000000010400780c */ /* 0x001fda00077c1670 */
[----:B------:R-:W-:Y:S05]  /*8390*/  @P6 BRA `(.L_x_167) ;  /* 0x0000000400046947 */ /* 0x000fea0003800000 */
[----:B------:R-:W-:Y:S02]  /*83a0*/  IMAD R20, R20, 0xc0, RZ ;  /* 0x000000c014147824 */ /* 0x000fe400078e02ff */
[----:B------:R-:W-:Y:S02]  /*83b0*/  IMAD R21, R21, 0x40, R12 ;  /* 0x0000004015157824 */ /* 0x000fe400078e020c */
[----:B------:R-:W-:Y:S02]  /*83c0*/  IMAD.MOV.U32 R22, RZ, RZ, RZ ;  /* 0x000000ffff167224 */ /* 0x000fe400078e00ff */
[----:B------:R-:W-:Y:S02]  /*83d0*/  IMAD.MOV.U32 R4, RZ, RZ, R19 ;  /* 0x000000ffff047224 */ /* 0x000fe400078e0013 */
[----:B------:R-:W-:Y:S02]  /*83e0*/  IMAD.MOV.U32 R5, RZ, RZ, R3 ;  /* 0x000000ffff057224 */ /* 0x000fe400078e0003 */
[----:B------:R-:W-:-:S07]  /*83f0*/  IMAD.MOV.U32 R6, RZ, RZ, R8 ;  /* 0x000000ffff067224 */ /* 0x000fce00078e0008 */
.L_x_170:
[----:B------:R-:W0:Y:S01]  /*8400*/  S2R R15, SR_CgaCtaId ;  /* 0x00000000000f7919 */ /* 0x000e220000008800 */
[----:B------:R-:W-:Y:S02]  /*8410*/  MOV R14, 0x400 ;  /* 0x00000400000e7802 */ /* 0x000fe40000000f00 */
[----:B------:R-:W-:Y:S02]  /*8420*/  ISETP.NE.AND P1, PT, R0, RZ, PT ;  /* 0x000000ff0000720c */ /* 0x000fe40003f25270 */
[----:B0-----:R-:W-:Y:S02]  /*8430*/  LEA R25, R15, R14, 0x18 ;  /* 0x0000000e0f197211 */ /* 0x001fe400078ec0ff */
[----:B------:R-:W-:-:S09]  /*8440*/  SHF.L.U32 R14, R5, 0x1f, RZ ;  /* 0x0000001f050e7819 */ /* 0x000fd200000006ff */
[----:B------:R-:W0:Y:S01]  /*8450*/  @!P1 LDC R15, c[0x0][0x500] ;  /* 0x00014000ff0f9b82 */ /* 0x000e220000000800 */
[----:B------:R-:W-:-:S04]  /*8460*/  IMAD R23, R6, 0x8, R25 ;  /* 0x0000000806177824 */ /* 0x000fc800078e0219 */
[----:B------:R-:W1:Y:S02]  /*8470*/  SYNCS.PHASECHK.TRANS64.TRYWAIT P0, [R23+URZ+0x18], R14 ;  /* 0x0000180e170075a7 */ /* 0x000e64000800017f */
[----:B-1----:R-:W-:Y:S05]  /*8480*/  @!P0 BRA `(.L_x_168) ;  /* 0x0000000c00808947 */ /* 0x002fea0003800000 */
.L_x_186:
[----:B-1----:R-:W-:Y:S01]  /*8490*/  PRMT R14, R9, 0x9910, RZ ;  /* 0x00009910090e7816 */ /* 0x002fe200000000ff */
[----:B0-----:R0:W-:Y:S03]  /*84a0*/  @!P1 SYNCS.ARRIVE.TRANS64 RZ, [R23+URZ], R15 ;  /* 0x0000000f17ff99a7 */ /* 0x0011e6000800003f */
[----:B------:R-:W-:-:S13]  /*84b0*/  ISETP.NE.AND P0, PT, R14, 0x2, PT ;  /* 0x000000020e00780c */ /* 0x000fda0003f05270 */
[----:B0-----:R-:W-:Y:S05]  /*84c0*/  @P0 BRA `(.L_x_169) ;  /* 0x0000000000040947 */ /* 0x001fea0003800000 */
[----:B------:R-:W-:Y:S01]  /*84d0*/  BPT.TRAP 0x1 ;  /* 0x000000040000795c */ /* 0x000fe20000300000 */
.L_x_169:
[----:B------:R-:W-:Y:S01]  /*84e0*/  IMAD R14, R6, 0xc000, R25 ;  /* 0x0000c000060e7824 */ /* 0x000fe200078e0219 */
[----:B------:R-:W-:Y:S01]  /*84f0*/  R2UR UR34, R22 ;  /* 0x00000000162272ca */ /* 0x000fe200000e0000 */
[----:B------:R-:W-:Y:S01]  /*8500*/  VIADD R4, R4, 0xffffffff ;  /* 0xffffffff04047836 */ /* 0x000fe20000000000 */
[----:B------:R-:W-:Y:S01]  /*8510*/  R2UR UR33, R23 ;  /* 0x00000000172172ca */ /* 0x000fe200000e0000 */
[----:B------:R-:W-:Y:S01]  /*8520*/  UIADD3 UR14, UP0, UR30, 0xf0, URZ ;  /* 0x000000f01e0e7890 */ /* 0x000fe2000ff1e03f */
[----:B------:R-:W-:Y:S01]  /*8530*/  R2UR UR24, R14 ;  /* 0x000000000e1872ca */ /* 0x000fe200000e0000 */
[----:B------:R-:W-:Y:S01]  /*8540*/  IMAD R14, R6, 0x2000, R13 ;  /* 0x00002000060e7824 */ /* 0x000fe200078e020d */
[----:B------:R-:W-:Y:S01]  /*8550*/  R2UR UR36, R7 ;  /* 0x00000000072472ca */ /* 0x000fe200000e0000 */
[----:B------:R-:W-:Y:S01]  /*8560*/  UIADD3 UR42, UP1, UR30, 0x1f0, URZ ;  /* 0x000001f01e2a7890 */ /* 0x000fe2000ff3e03f */
[----:B------:R-:W-:Y:S01]  /*8570*/  R2UR UR35, R20 ;  /* 0x00000000142372ca */ /* 0x000fe200000e0000 */
[----:B------:R-:W-:Y:S01]  /*8580*/  IMAD R14, R14, 0x2, R25 ;  /* 0x000000020e0e7824 */ /* 0x000fe200078e0219 */
[----:B------:R-:W-:Y:S01]  /*8590*/  R2UR UR19, R21 ;  /* 0x00000000151372ca */ /* 0x000fe200000e0000 */
[----:B------:R-:W-:Y:S01]  /*85a0*/  UIADD3.X UR15, URZ, UR31, URZ, UP0, !UPT ;  /* 0x0000001f3f0f7290 */ /* 0x000fe200087fe43f */
[----:B------:R-:W-:Y:S01]  /*85b0*/  ISETP.GT.AND P1, PT, R4, 0x1, PT ;  /* 0x000000010400780c */ /* 0x000fe20003f24270 */
[----:B------:R-:W-:Y:S01]  /*85c0*/  UIADD3 UR26, UR34, 0x40, URZ ;  /* 0x00000040221a7890 */ /* 0x000fe2000fffe03f */
[----:B------:R-:W-:Y:S01]  /*85d0*/  R2UR UR8, R14 ;  /* 0x000000000e0872ca */ /* 0x000fe200000e0000 */
[----:B------:R-:W-:Y:S01]  /*85e0*/  UIADD3.X UR43, URZ, UR31, URZ, UP1, !UPT ;  /* 0x0000001f3f2b7290 */ /* 0x000fe20008ffe43f */
[----:B------:R-:W-:Y:S01]  /*85f0*/  VIADD R6, R6, 0x1 ;  /* 0x0000000106067836 */ /* 0x000fe20000000000 */
[----:B------:R-:W-:Y:S01]  /*8600*/  UIADD3 UR32, UR24, 0x100, URZ ;  /* 0x0000010018207890 */ /* 0x000fe2000fffe03f */
[----:B------:R-:W-:Y:S01]  /*8610*/  VIADD R22, R22, 0x80 ;  /* 0x0000008016167836 */ /* 0x000fe20000000000 */
[----:B------:R-:W-:Y:S01]  /*8620*/  UIADD3 UR24, UR24, 0x6100, URZ ;  /* 0x0000610018187890 */ /* 0x000fe2000fffe03f */
[----:B------:R-:W-:Y:S01]  /*8630*/  UMOV UR22, 0x0 ;  /* 0x0000000000167882 */ /* 0x000fe20000000000 */
[----:B------:R-:W-:Y:S01]  /*8640*/  UMOV UR23, 0x10000000 ;  /* 0x1000000000177882 */ /* 0x000fe20000000000 */
[----:B------:R-:W-:Y:S01]  /*8650*/  ISETP.NE.AND P0, PT, R6, 0x3, PT ;  /* 0x000000030600780c */ /* 0x000fe20003f05270 */
[----:B------:R-:W-:Y:S01]  /*8660*/  UMOV UR25, UR33 ;  /* 0x0000002100197c82 */ /* 0x000fe20008000000 */
[----:B------:R-:W-:Y:S01]  /*8670*/  UMOV UR28, UR36 ;  /* 0x00000024001c7c82 */ /* 0x000fe20008000000 */
[----:B------:R-:W-:-:S02]  /*8680*/  UMOV UR27, UR35 ;  /* 0x00000023001b7c82 */ /* 0x000fc40008000000 */
[----:B------:R-:W-:Y:S01]  /*8690*/  UIADD3 UR16, UR8, 0x24100, URZ ;  /* 0x0002410008107890 */ /* 0x000fe2000fffe03f */
[----:B------:R0:W-:Y:S01]  /*86a0*/  UTMALDG.3D [UR32], [UR14], desc[UR22] ;  /* 0x000016200e0075b4 */ /* 0x0001e20008011000 */
[----:B------:R-:W-:Y:S01]  /*86b0*/  UIADD3 UR8, UR8, 0x26100, URZ ;  /* 0x0002610008087890 */ /* 0x000fe2000fffe03f */
[----:B------:R-:W-:Y:S01]  /*86c0*/  SEL R14, RZ, 0x1, P0 ;  /* 0x00000001ff0e7807 */ /* 0x000fe20000000000 */
[----:B------:R-:W-:Y:S01]  /*86d0*/  UMOV UR7, 0x30000 ;  /* 0x0003000000077882 */ /* 0x000fe20000000000 */
[----:B------:R-:W-:Y:S01]  /*86e0*/  UMOV UR17, UR33 ;  /* 0x0000002100117c82 */ /* 0x000fe20008000000 */
[----:B------:R-:W-:Y:S01]  /*86f0*/  UMOV UR18, UR34 ;  /* 0x0000002200127c82 */ /* 0x000fe20008000000 */
[----:B------:R-:W-:Y:S01]  /*8700*/  UMOV UR20, UR36 ;  /* 0x0000002400147c82 */ /* 0x000fe20008000000 */
[----:B------:R-:W-:Y:S01]  /*8710*/  UMOV UR9, UR33 ;  /* 0x0000002100097c82 */ /* 0x000fe20008000000 */
[----:B------:R-:W-:Y:S01]  /*8720*/  UMOV UR11, UR19 ;  /* 0x00000013000b7c82 */ /* 0x000fe20008000000 */
[----:B------:R-:W-:Y:S01]  /*8730*/  UMOV UR12, UR36 ;  /* 0x00000024000c7c82 */ /* 0x000fe20008000000 */
[----:B------:R0:W-:Y:S01]  /*8740*/  UTMALDG.3D [UR24], [UR14], desc[UR22] ;  /* 0x000016180e0075b4 */ /* 0x0001e20008011000 */
[----:B------:R-:W-:Y:S01]  /*8750*/  UMOV UR10, UR26 ;  /* 0x0000001a000a7c82 */ /* 0x000fe20008000000 */
[----:B------:R-:W-:-:S02]  /*8760*/  LOP3.LUT R5, R5, R14, RZ, 0x3c, !PT ;  /* 0x0000000e05057212 */ /* 0x000fc400078e3cff */
[----:B------:R-:W-:Y:S01]  /*8770*/  SEL R6, R6, RZ, P0 ;  /* 0x000000ff06067207 */ /* 0x000fe20000000000 */
[----:B------:R0:W-:Y:S01]  /*8780*/  UTMALDG.3D.MULTICAST [UR16], [UR42], UR7, desc[UR22] ;  /* 0x000016102a0073b4 */ /* 0x0001e20008011807 */
[----:B------:R0:W-:Y:S02]  /*8790*/  UTMALDG.3D.MULTICAST [UR8], [UR42], UR7, desc[UR22] ;  /* 0x000016082a0073b4 */ /* 0x0001e40008011807 */
[----:B0-----:R-:W-:Y:S05]  /*87a0*/  @P1 BRA `(.L_x_170) ;  /* 0xfffffffc00141947 */ /* 0x001fea000383ffff */
.L_x_167:
[----:B------:R-:W-:Y:S05]  /*87b0*/  BSYNC B1 ;  /* 0x0000000000017941 */ /* 0x000fea0003800000 */
.L_x_166:
[----:B------:R-:W-:Y:S01]  /*87c0*/  LOP3.LUT P1, RZ, R10, 0xff, RZ, 0xc0, !PT ;  /* 0x000000ff0aff7812 */ /* 0x000fe2000782c0ff */
[C---:B------:R-:W-:Y:S01]  /*87d0*/  IMAD.IADD R7, R11.reuse, 0x1, R8 ;  /* 0x000000010b077824 */ /* 0x040fe200078e0208 */
[----:B------:R-:W-:Y:S01]  /*87e0*/  ULDC.64 UR8, c[0x0][0x650] ;  /* 0x0001940000087ab9 */ /* 0x000fe20000000a00 */
[----:B------:R-:W-:Y:S01]  /*87f0*/  ISETP.GE.U32.AND P2, PT, R11, 0x3, PT ;  /* 0x000000030b00780c */ /* 0x000fe20003f46070 */
[----:B------:R-:W-:Y:S01]  /*8800*/  BSSY B1, `(.L_x_171) ;  /* 0x000006c000017945 */ /* 0x000fe20003800000 */
[----:B------:R-:W-:Y:S01]  /*8810*/  IMAD.MOV.U32 R20, RZ, RZ, -0x1 ;  /* 0xffffffffff147424 */ /* 0x000fe200078e00ff */
[----:B------:R-:W-:Y:S01]  /*8820*/  ISETP.GT.U32.AND P0, PT, R7, 0x2, PT ;  /* 0x000000020700780c */ /* 0x000fe20003f04070 */
[----:B------:R-:W-:Y:S01]  /*8830*/  IMAD.MOV.U32 R21, RZ, RZ, -0x1 ;  /* 0xffffffffff157424 */ /* 0x000fe200078e00ff */
[----:B------:R-:W-:Y:S02]  /*8840*/  PRMT R10, RZ, 0x7610, R10 ;  /* 0x00007610ff0a7816 */ /* 0x000fe4000000000a */
[----:B------:R-:W-:-:S03]  /*8850*/  ISETP.LT.U32.AND P0, PT, R11, 0x3, P0 ;  /* 0x000000030b00780c */ /* 0x000fc60000701070 */
[----:B------:R-:W0:Y:S01]  /*8860*/  @P1 S2R R5, SR_CgaCtaId ;  /* 0x0000000000051919 */ /* 0x000e220000008800 */
[----:B------:R-:W-:-:S04]  /*8870*/  @P1 MOV R4, 0x400 ;  /* 0x0000040000041802 */ /* 0x000fc80000000f00 */
[----:B0-----:R-:W-:Y:S01]  /*8880*/  @P1 LEA R6, R5, R4, 0x18 ;  /* 0x0000000405061211 */ /* 0x001fe200078ec0ff */
[----:B------:R-:W-:Y:S01]  /*8890*/  IMAD.WIDE.U32 R4, R7, -0x55555555, RZ ;  /* 0xaaaaaaab07047825 */ /* 0x000fe200078e00ff */
[----:B------:R-:W-:Y:S02]  /*88a0*/  SEL R4, RZ, 0x1, !P0 ;  /* 0x00000001ff047807 */ /* 0x000fe40004000000 */
[----:B------:R0:W-:Y:S01]  /*88b0*/  @P1 SYNCS.ARRIVE.TRANS64.A1T0 RZ, [R6+URZ+0x48], RZ ;  /* 0x000048ff06ff19a7 */ /* 0x0001e2000810003f */
[----:B------:R-:W-:Y:S02]  /*88c0*/  IADD3 R16, P1, R16, UR38, RZ ;  /* 0x0000002610107c10 */ /* 0x000fe4000ff3e0ff */
[----:B------:R-:W-:Y:S02]  /*88d0*/  LOP3.LUT R3, R3, R4, RZ, 0x3c, !PT ;  /* 0x0000000403037212 */ /* 0x000fe400078e3cff */
[----:B------:R-:W-:Y:S02]  /*88e0*/  IADD3.X R17, R17, UR41, RZ, P1, !PT ;  /* 0x0000002911117c10 */ /* 0x000fe40008ffe4ff */
[----:B------:R-:W-:-:S02]  /*88f0*/  ISETP.GE.U32.AND P0, PT, R16, UR8, PT ;  /* 0x0000000810007c0c */ /* 0x000fc4000bf06070 */
[----:B0-----:R-:W-:Y:S02]  /*8900*/  SHF.R.U32.HI R6, RZ, 0x1, R5 ;  /* 0x00000001ff067819 */ /* 0x001fe40000011605 */
[----:B------:R-:W-:Y:S02]  /*8910*/  ISETP.GE.U32.AND.EX P0, PT, R17, UR9, PT, P0 ;  /* 0x0000000911007c0c */ /* 0x000fe4000bf06100 */
[----:B------:R-:W-:Y:S01]  /*8920*/  @P2 LOP3.LUT R3, R3, 0x1, R6, 0x78, !PT ;  /* 0x0000000103032812 */ /* 0x000fe200078e7806 */
[----:B------:R-:W-:Y:S01]  /*8930*/  IMAD R8, R6, -0x3, R7 ;  /* 0xfffffffd06087824 */ /* 0x000fe200078e0207 */
[----:B------:R-:W-:Y:S01]  /*8940*/  PRMT R4, RZ, 0x7610, R4 ;  /* 0x00007610ff047816 */ /* 0x000fe20000000004 */
[----:B------:R-:W-:-:S08]  /*8950*/  IMAD.MOV.U32 R7, RZ, RZ, -0x1 ;  /* 0xffffffffff077424 */ /* 0x000fd000078e00ff */
[----:B------:R-:W-:Y:S05]  /*8960*/  @P0 BRA `(.L_x_172) ;  /* 0x0000000400540947 */ /* 0x000fea0003800000 */
[----:B------:R-:W0:Y:S01]  /*8970*/  S2R R15, SR_CTAID.X ;  /* 0x00000000000f7919 */ /* 0x000e220000002500 */
[----:B------:R-:W-:Y:S01]  /*8980*/  ULDC.64 UR8, c[0x0][0x628] ;  /* 0x00018a0000087ab9 */ /* 0x000fe20000000a00 */
[----:B------:R-:W-:Y:S01]  /*8990*/  ULDC UR10, c[0x0][0x630] ;  /* 0x00018c00000a7ab9 */ /* 0x000fe20000000800 */
[----:B------:R-:W-:Y:S01]  /*89a0*/  ISETP.NE.U32.AND P0, PT, RZ, UR8, PT ;  /* 0x00000008ff007c0c */ /* 0x000fe2000bf05070 */
[----:B------:R-:W1:Y:S01]  /*89b0*/  S2R R20, SR_CTAID.Y ;  /* 0x0000000000147919 */ /* 0x000e620000002600 */
[----:B------:R-:W-:Y:S01]  /*89c0*/  ULDC UR11, c[0x0][0x150] ;  /* 0x00005400000b7ab9 */ /* 0x000fe20000000800 */
[----:B------:R-:W-:Y:S01]  /*89d0*/  IMAD.MOV.U32 R4, RZ, RZ, R16 ;  /* 0x000000ffff047224 */ /* 0x000fe200078e0010 */
[----:B------:R-:W-:Y:S01]  /*89e0*/  ISETP.NE.AND.EX P0, PT, RZ, UR9, PT, P0 ;  /* 0x00000009ff007c0c */ /* 0x000fe2000bf05300 */
[----:B------:R-:W-:Y:S01]  /*89f0*/  IMAD.MOV.U32 R5, RZ, RZ, R17 ;  /* 0x000000ffff057224 */ /* 0x000fe200078e0011 */
[----:B0-----:R-:W-:-:S11]  /*8a00*/  I2FP.F32.U32 R22, R15 ;  /* 0x0000000f00167245 */ /* 0x001fd60000201000 */
[----:B------:R-:W-:Y:S05]  /*8a10*/  @!P0 BRA `(.L_x_173) ;  /* 0x0000000000288947 */ /* 0x000fea0003800000 */
[----:B------:R-:W-:Y:S02]  /*8a20*/  ULDC UR7, c[0x0][0x634] ;  /* 0x00018d0000077ab9 */ /* 0x000fe40000000800 */
[----:B------:R-:W-:-:S05]  /*8a30*/  IADD3 R5, P0, R16, UR7, RZ ;  /* 0x0000000710057c10 */ /* 0x000fca000ff1e0ff */
[----:B------:R-:W-:-:S04]  /*8a40*/  IMAD.X R21, RZ, RZ, R17, P0 ;  /* 0x000000ffff157224 */ /* 0x000fc800000e0611 */
[----:B------:R-:W-:-:S04]  /*8a50*/  IMAD.WIDE.U32 R6, R21, UR8, RZ ;  /* 0x0000000815067c25 */ /* 0x000fc8000f8e00ff */
[----:B------:R-:W-:-:S04]  /*8a60*/  IMAD.WIDE.U32 R6, P0, R5, UR9, R6 ;  /* 0x0000000905067c25 */ /* 0x000fc8000f800006 */
[----:B------:R-:W-:-:S04]  /*8a70*/  IMAD.WIDE.U32 R4, R5, UR8, RZ ;  /* 0x0000000805047c25 */ /* 0x000fc8000f8e00ff */
[----:B------:R-:W-:Y:S01]  /*8a80*/  IMAD.MOV.U32 R4, RZ, RZ, R7 ;  /* 0x000000ffff047224 */ /* 0x000fe200078e0007 */
[----:B------:R-:W-:Y:S01]  /*8a90*/  IADD3 RZ, P1, R5, R6, RZ ;  /* 0x0000000605ff7210 */ /* 0x000fe20007f3e0ff */
[----:B------:R-:W-:-:S04]  /*8aa0*/  IMAD.X R5, RZ, RZ, RZ, P0 ;  /* 0x000000ffff057224 */ /* 0x000fc800000e06ff */
[----:B------:R-:W-:-:S08]  /*8ab0*/  IMAD.WIDE.U32.X R4, R21, UR9, R4, P1 ;  /* 0x0000000915047c25 */ /* 0x000fd000088e0404 */
.L_x_173:
[--C-:B------:R-:W-:Y:S01]  /*8ac0*/  SHF.R.U64 R14, R4, UR10, R5.reuse ;  /* 0x0000000a040e7c19 */ /* 0x100fe20008001205 */
[----:B------:R-:W-:Y:S01]  /*8ad0*/  FMUL R22, R22, UR11 ;  /* 0x0000000b16167c20 */ /* 0x000fe20008400000 */
[----:B------:R-:W-:Y:S01]  /*8ae0*/  SHF.R.U32.HI R4, RZ, UR10, R5 ;  /* 0x0000000aff047c19 */ /* 0x000fe20008011605 */
[----:B------:R-:W0:Y:S01]  /*8af0*/  LDC R6, c[0x0][0x144] ;  /* 0x00005100ff067b82 */ /* 0x000e220000000800 */
[----:B------:R-:W-:Y:S01]  /*8b00*/  IADD3 R5, P0, RZ, -R14, RZ ;  /* 0x8000000eff057210 */ /* 0x000fe20007f1e0ff */
[----:B------:R-:W-:Y:S01]  /*8b10*/  ULDC UR7, c[0x0][0x154] ;  /* 0x0000550000077ab9 */ /* 0x000fe20000000800 */
[----:B-1----:R-:W-:Y:S01]  /*8b20*/  I2FP.F32.U32 R7, R20 ;  /* 0x0000001400077245 */ /* 0x002fe20000201000 */
[----:B------:R-:W1:Y:S01]  /*8b30*/  F2I.U32.TRUNC.NTZ R22, R22 ;  /* 0x0000001600167305 */ /* 0x000e62000020f000 */
[----:B------:R-:W-:Y:S01]  /*8b40*/  ULDC.64 UR8, c[0x0][0x620] ;  /* 0x0001880000087ab9 */ /* 0x000fe20000000a00 */
[----:B------:R-:W-:Y:S01]  /*8b50*/  IMAD.X R4, RZ, RZ, ~R4, P0 ;  /* 0x000000ffff047224 */ /* 0x000fe200000e0e04 */
[----:B------:R-:W-:Y:S01]  /*8b60*/  ISETP.NE.AND P2, PT, R2, 0x1, PT ;  /* 0x000000010200780c */ /* 0x000fe20003f45270 */
[----:B------:R-:W-:Y:S01]  /*8b70*/  FMUL R23, R7, UR7 ;  /* 0x0000000707177c20 */ /* 0x000fe20008400000 */
[----:B------:R-:W2:Y:S01]  /*8b80*/  LDC R25, c[0x0][0x148] ;  /* 0x00005200ff197b82 */ /* 0x000ea20000000800 */
[----:B------:R-:W-:Y:S01]  /*8b90*/  IMAD R4, R4, UR8, RZ ;  /* 0x0000000804047c24 */ /* 0x000fe2000f8e02ff */
[----:B------:R-:W-:-:S03]  /*8ba0*/  ULDC UR7, c[0x0][0x618] ;  /* 0x0001860000077ab9 */ /* 0x000fc60000000800 */
[----:B------:R-:W3:Y:S01]  /*8bb0*/  F2I.U32.TRUNC.NTZ R23, R23 ;  /* 0x0000001700177305 */ /* 0x000ee2000020f000 */
[C---:B------:R-:W-:Y:S02]  /*8bc0*/  IMAD R7, R5.reuse, UR9, R4 ;  /* 0x0000000905077c24 */ /* 0x040fe4000f8e0204 */
[----:B------:R-:W-:Y:S01]  /*8bd0*/  IMAD.WIDE.U32 R4, R5, UR8, R16 ;  /* 0x0000000805047c25 */ /* 0x000fe2000f8e0010 */
[----:B------:R-:W-:Y:S02]  /*8be0*/  ULDC.64 UR8, c[0x0][0x640] ;  /* 0x0001900000087ab9 */ /* 0x000fe40000000a00 */
[----:B------:R-:W-:Y:S01]  /*8bf0*/  ISETP.NE.U32.AND P0, PT, RZ, UR8, PT ;  /* 0x00000008ff007c0c */ /* 0x000fe2000bf05070 */
[----:B------:R-:W-:Y:S02]  /*8c00*/  IMAD.IADD R5, R5, 0x1, R7 ;  /* 0x0000000105057824 */ /* 0x000fe400078e0207 */
[----:B-1----:R-:W-:Y:S01]  /*8c10*/  IMAD.MOV R22, RZ, RZ, -R22 ;  /* 0x000000ffff167224 */ /* 0x002fe200078e0a16 */
[----:B------:R-:W-:-:S02]  /*8c20*/  ISETP.NE.AND.EX P0, PT, RZ, UR9, PT, P0 ;  /* 0x00000009ff007c0c */ /* 0x000fc4000bf05300 */
[----:B------:R-:W-:Y:S01]  /*8c30*/  SHF.R.U64 R21, R4, UR7, R5 ;  /* 0x0000000704157c19 */ /* 0x000fe20008001205 */
[----:B0-----:R-:W-:Y:S01]  /*8c40*/  IMAD R15, R6, R22, R15 ;  /* 0x00000016060f7224 */ /* 0x001fe200078e020f */
[----:B------:R-:W-:Y:S01]  /*8c50*/  SHF.R.U32.HI R4, RZ, UR7, R5 ;  /* 0x00000007ff047c19 */ /* 0x000fe20008011605 */
[----:B------:R-:W-:Y:S01]  /*8c60*/  ULDC UR7, c[0x0][0x608] ;  /* 0x0001820000077ab9 */ /* 0x000fe20000000800 */
[----:B---3--:R-:W-:Y:S02]  /*8c70*/  IMAD.MOV R6, RZ, RZ, -R23 ;  /* 0x000000ffff067224 */ /* 0x008fe400078e0a17 */
[--C-:B------:R-:W-:Y:S02]  /*8c80*/  SHF.R.U64 R22, R21, UR7, R4.reuse ;  /* 0x0000000715167c19 */ /* 0x100fe40008001204 */
[----:B------:R-:W-:Y:S01]  /*8c90*/  SHF.R.U32.HI R5, RZ, UR7, R4 ;  /* 0x00000007ff057c19 */ /* 0x000fe20008011604 */
[----:B------:R-:W-:Y:S01]  /*8ca0*/  ULDC UR7, c[0x0][0x658] ;  /* 0x0001960000077ab9 */ /* 0x000fe20000000800 */
[----:B--2---:R-:W-:-:S02]  /*8cb0*/  @P2 IMAD R15, R25, R6, R20 ;  /* 0x00000006190f2224 */ /* 0x004fc400078e0214 */
[--C-:B------:R-:W-:Y:S02]  /*8cc0*/  SHF.R.U64 R20, R22, UR7, R5.reuse ;  /* 0x0000000716147c19 */ /* 0x100fe40008001205 */
[----:B------:R-:W-:-:S03]  /*8cd0*/  SHF.R.U32.HI R23, RZ, UR7, R5 ;  /* 0x00000007ff177c19 */ /* 0x000fc60008011605 */
[----:B------:R-:W-:Y:S02]  /*8ce0*/  IMAD.MOV.U32 R6, RZ, RZ, R20 ;  /* 0x000000ffff067224 */ /* 0x000fe400078e0014 */
[----:B------:R-:W-:Y:S01]  /*8cf0*/  IMAD.MOV.U32 R5, RZ, RZ, R23 ;  /* 0x000000ffff057224 */ /* 0x000fe200078e0017 */
[----:B------:R-:W-:Y:S06]  /*8d00*/  @!P0 BRA `(.L_x_174) ;  /* 0x00000000002c8947 */ /* 0x000fec0003800000 */
        /* <DEDUP_REMOVED lines=9> */
[----:B------:R-:W-:-:S04]  /*8da0*/  IMAD.WIDE.U32.X R4, R23, UR9, R4, P1 ;  /* 0x0000000917047c25 */ /* 0x000fc800088e0404 */
[----:B------:R-:W-:-:S07]  /*8db0*/  IMAD.MOV.U32 R6, RZ, RZ, R4 ;  /* 0x000000ffff067224 */ /* 0x000fce00078e0004 */
.L_x_174:
[----:B------:R-:W-:Y:S01]  /*8dc0*/  ULDC UR7, c[0x0][0x648] ;  /* 0x0001920000077ab9 */ /* 0x000fe20000000800 */
[----:B------:R-:W-:Y:S01]  /*8dd0*/  LOP3.LUT R4, R22, UR6, RZ, 0xc0, !PT ;  /* 0x0000000616047c12 */ /* 0x000fe2000f8ec0ff */
[----:B------:R-:W-:Y:S01]  /*8de0*/  ULDC UR8, c[0x0][0x610] ;  /* 0x0001840000087ab9 */ /* 0x000fe20000000800 */
[----:B------:R-:W-:Y:S01]  /*8df0*/  SHF.R.U64 R5, R6, UR7, R5 ;  /* 0x0000000706057c19 */ /* 0x000fe20008001205 */
[----:B------:R-:W-:Y:S01]  /*8e00*/  ULDC UR7, c[0x0][0x638] ;  /* 0x00018e0000077ab9 */ /* 0x000fe20000000800 */
[----:B------:R-:W-:-:S03]  /*8e10*/  LOP3.LUT R21, R21, UR4, RZ, 0xc0, !PT ;  /* 0x0000000415157c12 */ /* 0x000fc6000f8ec0ff */
[----:B------:R-:W-:Y:S02]  /*8e20*/  IMAD.MOV R7, RZ, RZ, -R5 ;  /* 0x000000ffff077224 */ /* 0x000fe400078e0a05 */
[----:B------:R-:W-:Y:S02]  /*8e30*/  IMAD R4, R5, UR5, R4 ;  /* 0x0000000505047c24 */ /* 0x000fe4000f8e0204 */
[----:B------:R-:W-:Y:S01]  /*8e40*/  IMAD R20, R7, UR7, R20 ;  /* 0x0000000707147c24 */ /* 0x000fe2000f8e0214 */
[----:B------:R-:W-:Y:S01]  /*8e50*/  ULDC UR7, c[0x0][0x600] ;  /* 0x0001800000077ab9 */ /* 0x000fe20000000800 */
[----:B------:R-:W-:Y:S02]  /*8e60*/  IMAD R15, R4, UR8, R15 ;  /* 0x00000008040f7c24 */ /* 0x000fe4000f8e020f */
[----:B------:R-:W-:Y:S02]  /*8e70*/  IMAD R20, R20, UR7, R21 ;  /* 0x0000000714147c24 */ /* 0x000fe4000f8e0215 */
[----:B------:R-:W-:-:S02]  /*8e80*/  IMAD.MOV.U32 R4, RZ, RZ, 0x1 ;  /* 0x00000001ff047424 */ /* 0x000fc400078e00ff */
[----:B------:R-:W-:Y:S01]  /*8e90*/  IMAD.MOV.U32 R7, RZ, RZ, R14 ;  /* 0x000000ffff077224 */ /* 0x000fe200078e000e */
[----:B------:R-:W-:Y:S02]  /*8ea0*/  SEL R21, R20, R15, !P2 ;  /* 0x0000000f14157207 */ /* 0x000fe40005000000 */
[----:B------:R-:W-:-:S07]  /*8eb0*/  SEL R20, R15, R20, !P2 ;  /* 0x000000140f147207 */ /* 0x000fce0005000000 */
.L_x_172:
[----:B------:R-:W-:Y:S05]  /*8ec0*/  BSYNC B1 ;  /* 0x0000000000017941 */ /* 0x000fea0003800000 */
.L_x_171:
[----:B------:R-:W-:-:S13]  /*8ed0*/  LOP3.LUT P0, RZ, R4, 0xff, RZ, 0xc0, !PT ;  /* 0x000000ff04ff7812 */ /* 0x000fda000780c0ff */
[----:B------:R-:W-:Y:S05]  /*8ee0*/  @P0 BRA `(.L_x_175) ;  /* 0xfffffff400100947 */ /* 0x000fea000383ffff */
[----:B------:R-:W-:Y:S05]  /*8ef0*/  BSYNC B0 ;  /* 0x0000000000007941 */ /* 0x000fea0003800000 */
.L_x_164:
[----:B------:R-:W-:-:S03]  /*8f00*/  UMOV UR7, 0xffffffff ;  /* 0xffffffff00077882 */ /* 0x000fc60000000000 */
[----:B------:R-:W-:Y:S05]  /*8f10*/  BRA.DIV UR7, `(.L_x_176) ;  /* 0x0000000207f07947 */ /* 0x000fea000b800000 */
[----:B------:R-:W-:-:S13]  /*8f20*/  ELECT P6, URZ, PT ;  /* 0x00000000003f782f */ /* 0x000fda00038c0000 */
.L_x_189:
[----:B------:R-:W-:Y:S04]  /*8f30*/  BSSY B0, `(.L_x_177) ;  /* 0x0000022000007945 */ /* 0x000fe80003800000 */
[----:B------:R-:W-:Y:S05]  /*8f40*/  @!P6 BRA `(.L_x_178) ;  /* 0x000000000080e947 */ /* 0x000fea0003800000 */
[----:B------:R-:W-:-:S04]  /*8f50*/  LOP3.LUT R18, R18, 0x2, RZ, 0xfc, !PT ;  /* 0x0000000212127812 */ /* 0x000fc800078efcff */
[----:B------:R-:W-:-:S13]  /*8f60*/  ISETP.NE.AND P0, PT, R18, 0x3, PT ;  /* 0x000000031200780c */ /* 0x000fda0003f05270 */
[----:B------:R-:W-:Y:S05]  /*8f70*/  @!P0 BRA `(.L_x_179) ;  /* 0x0000000000048947 */ /* 0x000fea0003800000 */
[----:B------:R-:W-:Y:S01]  /*8f80*/  BPT.TRAP 0x1 ;  /* 0x000000040000795c */ /* 0x000fe20000300000 */
.L_x_179:
[----:B------:R-:W0:Y:S01]  /*8f90*/  S2R R5, SR_CgaCtaId ;  /* 0x0000000000057919 */ /* 0x000e220000008800 */
[----:B------:R-:W-:Y:S02]  /*8fa0*/  MOV R0, 0x400 ;  /* 0x0000040000007802 */ /* 0x000fe40000000f00 */
[----:B------:R-:W-:Y:S02]  /*8fb0*/  SHF.L.U32 R2, R3, 0x1f, RZ ;  /* 0x0000001f03027819 */ /* 0x000fe400000006ff */
[----:B0-----:R-:W-:-:S05]  /*8fc0*/  LEA R5, R5, R0, 0x18 ;  /* 0x0000000005057211 */ /* 0x001fca00078ec0ff */
[----:B------:R-:W-:-:S04]  /*8fd0*/  VIADD R5, R5, 0x18 ;  /* 0x0000001805057836 */ /* 0x000fc80000000000 */
[C---:B------:R-:W-:Y:S02]  /*8fe0*/  IMAD R7, R8.reuse, 0x8, R5 ;  /* 0x0000000808077824 */ /* 0x040fe400078e0205 */
[----:B------:R-:W-:Y:S02]  /*8ff0*/  VIADD R8, R8, 0x1 ;  /* 0x0000000108087836 */ /* 0x000fe40000000000 */
[----:B------:R-:W0:Y:S03]  /*9000*/  SYNCS.PHASECHK.TRANS64.TRYWAIT P0, [R7+URZ], R2 ;  /* 0x00000002070075a7 */ /* 0x000e26000800017f */
[----:B------:R-:W-:-:S04]  /*9010*/  ISETP.NE.AND P1, PT, R8, 0x3, PT ;  /* 0x000000030800780c */ /* 0x000fc80003f25270 */
[----:B------:R-:W-:Y:S02]  /*9020*/  SEL R0, RZ, 0x1, P1 ;  /* 0x00000001ff007807 */ /* 0x000fe40000800000 */
[----:B------:R-:W-:Y:S02]  /*9030*/  SEL R8, R8, RZ, P1 ;  /* 0x000000ff08087207 */ /* 0x000fe40000800000 */
[----:B------:R-:W-:-:S03]  /*9040*/  LOP3.LUT R9, R3, R0, RZ, 0x3c, !PT ;  /* 0x0000000003097212 */ /* 0x000fc600078e3cff */
[----:B------:R-:W-:Y:S01]  /*9050*/  IMAD R4, R8, 0x8, R5 ;  /* 0x0000000808047824 */ /* 0x000fe200078e0205 */
[----:B------:R-:W-:Y:S01]  /*9060*/  SHF.L.U32 R3, R9, 0x1f, RZ ;  /* 0x0000001f09037819 */ /* 0x000fe200000006ff */
[----:B0-----:R-:W-:Y:S06]  /*9070*/  @!P0 BRA `(.L_x_180) ;  /* 0x0000000000b88947 */ /* 0x001fec0003800000 */
.L_x_190:
[----:B------:R-:W1:Y:S01]  /*9080*/  SYNCS.PHASECHK.TRANS64.TRYWAIT P0, [R4+URZ], R3 ;  /* 0x00000003040075a7 */ /* 0x000e62000800017f */
[----:B------:R-:W-:-:S05]  /*9090*/  VIADD R0, R8, 0x1 ;  /* 0x0000000108007836 */ /* 0x000fca0000000000 */
[----:B------:R-:W-:-:S04]  /*90a0*/  ISETP.NE.AND P1, PT, R0, 0x3, PT ;  /* 0x000000030000780c */ /* 0x000fc80003f25270 */
[----:B0-----:R-:W-:Y:S02]  /*90b0*/  SEL R2, RZ, 0x1, P1 ;  /* 0x00000001ff027807 */ /* 0x001fe40000800000 */
[----:B------:R-:W-:Y:S02]  /*90c0*/  SEL R0, R0, RZ, P1 ;  /* 0x000000ff00007207 */ /* 0x000fe40000800000 */
[----:B------:R-:W-:Y:S01]  /*90d0*/  LOP3.LUT R2, R9, R2, RZ, 0x3c, !PT ;  /* 0x0000000209027212 */ /* 0x000fe200078e3cff */
[----:B-1----:R-:W-:Y:S06]  /*90e0*/  @!P0 BRA `(.L_x_181) ;  /* 0x0000000000b08947 */ /* 0x002fec0003800000 */
.L_x_191:
[----:B------:R-:W-:Y:S01]  /*90f0*/  IMAD R5, R0, 0x8, R5 ;  /* 0x0000000800057824 */ /* 0x000fe200078e0205 */
[----:B------:R-:W-:-:S07]  /*9100*/  SHF.L.U32 R0, R2, 0x1f, RZ ;  /* 0x0000001f02007819 */ /* 0x000fce00000006ff */
.L_x_182:
[----:B-1----:R1:W2:Y:S02]  /*9110*/  SYNCS.PHASECHK.TRANS64.TRYWAIT P0, [R5+URZ], R0 ;  /* 0x00000000050075a7 */ /* 0x0022a4000800017f */
[----:B--2---:R-:W-:Y:S05]  /*9120*/  @!P0 NANOSLEEP.SYNCS 0x989680 ;  /* 0x009896800000895d */ /* 0x004fea0003900000 */
[----:B------:R-:W2:Y:S02]  /*9130*/  @!P0 SYNCS.PHASECHK.TRANS64 P0, [R5+URZ], R0 ;  /* 0x00000000050085a7 */ /* 0x000ea4000800007f */
[----:B--2---:R-:W-:Y:S05]  /*9140*/  @!P0 BRA `(.L_x_182) ;  /* 0xfffffffc00f08947 */ /* 0x004fea000383ffff */
.L_x_178:
[----:B------:R-:W-:Y:S05]  /*9150*/  BSYNC B0 ;  /* 0x0000000000007941 */ /* 0x000fea0003800000 */
.L_x_177:
[----:B------:R-:W-:Y:S05]  /*9160*/  EXIT ;  /* 0x000000000000794d */ /* 0x000fea0003800000 */
.L_x_21:
[----:B-1----:R1:W2:Y:S02]  /*9170*/  SYNCS.PHASECHK.TRANS64.TRYWAIT P1, [R3+URZ], R0 ;  /* 0x00000000030075a7 */ /* 0x0022a4000802017f */
[----:B--2---:R-:W-:Y:S05]  /*9180*/  @!P1 NANOSLEEP.SYNCS 0x989680 ;  /* 0x009896800000995d */ /* 0x004fea0003900000 */
[----:B------:R-:W2:Y:S02]  /*9190*/  @!P1 SYNCS.PHASECHK.TRANS64 P1, [R3+URZ], R0 ;  /* 0x00000000030095a7 */ /* 0x000ea4000802007f */
[----:B--2---:R-:W-:Y:S05]  /*91a0*/  @!P1 BRA `(.L_x_21) ;  /* 0xfffffffc00f09947 */ /* 0x004fea000383ffff */
[----:B------:R-:W-:Y:S05]  /*91b0*/  BRA `(.L_x_20) ;  /* 0xffffff8400847947 */ /* 0x000fea000383ffff */
.L_x_26:
[----:B-1----:R1:W2:Y:S02]  /*91c0*/  SYNCS.PHASECHK.TRANS64.TRYWAIT P1, [R5+URZ], R4 ;  /* 0x00000004050075a7 */ /* 0x0022a4000802017f */
[----:B--2---:R-:W-:Y:S05]  /*91d0*/  @!P1 NANOSLEEP.SYNCS 0x989680 ;  /* 0x009896800000995d */ /* 0x004fea0003900000 */
[----:B------:R-:W2:Y:S02]  /*91e0*/  @!P1 SYNCS.PHASECHK.TRANS64 P1, [R5+URZ], R4 ;  /* 0x00000004050095a7 */ /* 0x000ea4000802007f */
[----:B--2---:R-:W-:Y:S05]  /*91f0*/  @!P1 BRA `(.L_x_26) ;  /* 0xfffffffc00f09947 */ /* 0x004fea000383ffff */
[----:B------:R-:W-:Y:S05]  /*9200*/  BRA `(.L_x_25) ;  /* 0xffffff8c00947947 */ /* 0x000fea000383ffff */
.L_x_165:
[----:B------:R-:W-:Y:S01]  /*9210*/  BSSY B1, `(.L_x_183) ;  /* 0x0000006000017945 */ /* 0x000fe20003800000 */
[----:B------:R-:W-:-:S07]  /*9220*/  IMAD.MOV.U32 R15, RZ, RZ, -0x1 ;  /* 0xffffffffff0f7424 */ /* 0x000fce00078e00ff */
[----:B------:R-:W-:Y:S05]  /*9230*/  WARPSYNC.COLLECTIVE R15, `(.L_x_184) ;  /* 0x000000000f0c7348 */ /* 0x000fea0003c00000 */
[----:B------:R-:W-:Y:S02]  /*9240*/  ELECT P6, UR62, PT ;  /* 0x00000000003e782f */ /* 0x000fe400038c0000 */
[----:B------:R-:W-:Y:S01]  /*9250*/  MOV R14, UR62 ;  /* 0x0000003e000e7c02 */ /* 0x000fe20008000f00 */
[----:B------:R-:W-:Y:S10]  /*9260*/  ENDCOLLECTIVE ;  /* 0x000000000000791b */ /* 0x000ff40003800000 */
.L_x_184:
[----:B------:R-:W-:Y:S05]  /*9270*/  BSYNC B1 ;  /* 0x0000000000017941 */ /* 0x000fea0003800000 */
.L_x_183:
[----:B------:R-:W-:Y:S05]  /*9280*/  BRA `(.L_x_185) ;  /* 0xfffffff000347947 */ /* 0x000fea000383ffff */
.L_x_168:
[----:B-1----:R1:W2:Y:S02]  /*9290*/  SYNCS.PHASECHK.TRANS64.TRYWAIT P0, [R23+URZ+0x18], R14 ;  /* 0x0000180e170075a7 */ /* 0x0022a4000800017f */
[----:B--2---:R-:W-:Y:S05]  /*92a0*/  @!P0 NANOSLEEP.SYNCS 0x989680 ;  /* 0x009896800000895d */ /* 0x004fea0003900000 */
[----:B------:R-:W2:Y:S02]  /*92b0*/  @!P0 SYNCS.PHASECHK.TRANS64 P0, [R23+URZ+0x18], R14 ;  /* 0x0000180e170085a7 */ /* 0x000ea4000800007f */
[----:B--2---:R-:W-:Y:S05]  /*92c0*/  @!P0 BRA `(.L_x_168) ;  /* 0xfffffffc00f08947 */ /* 0x004fea000383ffff */
[----:B------:R-:W-:Y:S05]  /*92d0*/  BRA `(.L_x_186) ;  /* 0xfffffff0006c7947 */ /* 0x000fea000383ffff */
.L_x_176:
[----:B------:R-:W-:Y:S01]  /*92e0*/  BSSY B0, `(.L_x_187) ;  /* 0x0000006000007945 */ /* 0x000fe20003800000 */
[----:B------:R-:W-:-:S07]  /*92f0*/  IMAD.MOV.U32 R15, RZ, RZ, -0x1 ;  /* 0xffffffffff0f7424 */ /* 0x000fce00078e00ff */
[----:B------:R-:W-:Y:S05]  /*9300*/  WARPSYNC.COLLECTIVE R15, `(.L_x_188) ;  /* 0x000000000f0c7348 */ /* 0x000fea0003c00000 */
[----:B------:R-:W-:Y:S02]  /*9310*/  ELECT P6, UR62, PT ;  /* 0x00000000003e782f */ /* 0x000fe400038c0000 */
[----:B------:R-:W-:Y:S01]  /*9320*/  MOV R14, UR62 ;  /* 0x0000003e000e7c02 */ /* 0x000fe20008000f00 */
[----:B------:R-:W-:Y:S10]  /*9330*/  ENDCOLLECTIVE ;  /* 0x000000000000791b */ /* 0x000ff40003800000 */
.L_x_188:
[----:B------:R-:W-:Y:S05]  /*9340*/  BSYNC B0 ;  /* 0x0000000000007941 */ /* 0x000fea0003800000 */
.L_x_187:
[----:B------:R-:W-:Y:S05]  /*9350*/  BRA `(.L_x_189) ;  /* 0xfffffff800f47947 */ /* 0x000fea000383ffff */
.L_x_180:
[----:B0-----:R0:W1:Y:S02]  /*9360*/  SYNCS.PHASECHK.TRANS64.TRYWAIT P0, [R7+URZ], R2 ;  /* 0x00000002070075a7 */ /* 0x001064000800017f */
[----:B-1----:R-:W-:Y:S05]  /*9370*/  @!P0 NANOSLEEP.SYNCS 0x989680 ;  /* 0x009896800000895d */ /* 0x002fea0003900000 */
[----:B------:R-:W1:Y:S02]  /*9380*/  @!P0 SYNCS.PHASECHK.TRANS64 P0, [R7+URZ], R2 ;  /* 0x00000002070085a7 */ /* 0x000e64000800007f */
[----:B-1----:R-:W-:Y:S05]  /*9390*/  @!P0 BRA `(.L_x_180) ;  /* 0xfffffffc00f08947 */ /* 0x002fea000383ffff */
[----:B------:R-:W-:Y:S05]  /*93a0*/  BRA `(.L_x_190) ;  /* 0xfffffffc00347947 */ /* 0x000fea000383ffff */
.L_x_181:
[----:B0-----:R0:W1:Y:S02]  /*93b0*/  SYNCS.PHASECHK.TRANS64.TRYWAIT P0, [R4+URZ], R3 ;  /* 0x00000003040075a7 */ /* 0x001064000800017f */
[----:B-1----:R-:W-:Y:S05]  /*93c0*/  @!P0 NANOSLEEP.SYNCS 0x989680 ;  /* 0x009896800000895d */ /* 0x002fea0003900000 */
[----:B------:R-:W1:Y:S02]  /*93d0*/  @!P0 SYNCS.PHASECHK.TRANS64 P0, [R4+URZ], R3 ;  /* 0x00000003040085a7 */ /* 0x000e64000800007f */
[----:B-1----:R-:W-:Y:S05]  /*93e0*/  @!P0 BRA `(.L_x_181) ;  /* 0xfffffffc00f08947 */ /* 0x002fea000383ffff */
[----:B------:R-:W-:Y:S05]  /*93f0*/  BRA `(.L_x_191) ;  /* 0xfffffffc003c7947 */ /* 0x000fea000383ffff */
.L_x_192:
[----:B------:R-:W-:-:S00]  /*9400*/  BRA `(.L_x_192) ;  /* 0xfffffffc00fc7947 */ /* 0x000fc0000383ffff */
[----:B------:R-:W-:-:S00]  /*9410*/  NOP ;  /* 0x0000000000007918 */ /* 0x000fc00000000000 */
        /* <DEDUP_REMOVED lines=14> */
.L_x_193:


//--------------------- .nv.global.init           --------------------------
	.section	.nv.global.init,"aw",@progbits
.nv.global.init:
	.type		$str$22,@object
	.size		$str$22,($str$23 - $str$22)
$str$22:
        /*0000*/ 	.byte	0x6b, 0x5f, 0x74, 0x69, 0x6c, 0x65, 0x5f, 0x63, 0x6f, 0x75, 0x6e, 0x74, 0x20, 0x3e, 0x3d, 0x20
        /*0010*/ 	.byte	0x31, 0x00
	.type		$str$23,@object
	.size		$str$23,(__unnamed_1 - $str$23)
$str$23:
        /*0012*/ 	.byte	0x2f, 0x74, 0x6d, 0x70, 0x2f, 0x63, 0x75, 0x74, 0x6c, 0x61, 0x73, 0x73, 0x5f, 0x73, 0x77, 0x65
        /*0022*/ 	.byte	0x65, 0x70, 0x5f, 0x73, 0x72, 0x63, 0x2f, 0x69, 0x6e, 0x63, 0x6c, 0x75, 0x64, 0x65, 0x2f, 0x63
        /*0032*/ 	.byte	0x75, 0x74, 0x6c, 0x61, 0x73, 0x73, 0x2f, 0x67, 0x65, 0x6d, 0x6d, 0x2f, 0x63, 0x6f, 0x6c, 0x6c
        /*0042*/ 	.byte	0x65, 0x63, 0x74, 0x69, 0x76, 0x65, 0x2f, 0x73, 0x6d, 0x39, 0x30, 0x5f, 0x6d, 0x6d, 0x61, 0x5f
        /*0052*/ 	.byte	0x74, 0x6d, 0x61, 0x5f, 0x67, 0x6d, 0x6d, 0x61, 0x5f, 0x73, 0x73, 0x5f, 0x77, 0x61, 0x72, 0x70
        /*0062*/ 	.byte	0x73, 0x70, 0x65, 0x63, 0x69, 0x61, 0x6c, 0x69, 0x7a, 0x65, 0x64, 0x2e, 0x68, 0x70, 0x70, 0x00
	.type		__unnamed_1,@object
	.size		__unnamed_1,(.L_0 - __unnamed_1)
__unnamed_1:
        /*0072*/ 	.byte	0x76, 0x6f, 0x69, 0x64, 0x20, 0x63, 0x75, 0x74, 0x6c, 0x61, 0x73, 0x73, 0x3a, 0x3a, 0x67, 0x65
        /* <DEDUP_REMOVED lines=180> */
        /*0bc2*/ 	.byte	0x74, 0x79, 0x5d, 0x00
.L_0:


//--------------------- .nv.shared._ZN7cutlass13device_kernelINS_4gemm6kernel13GemmUniversalIN4cute5tupleIJiiiiEEENS1_10collective13CollectiveMmaINS1_34MainloopSm90TmaGmmaWarpSpecializedILi3ENS5_IJNS4_1CILi2EEENSA_ILi1EEESC_EEENS1_35KernelTmaWarpSpecializedCooperativeEEENS5_IJNSA_ILi192EEENSA_ILi64EEENSA_ILi128EEEEEENS_6half_tENS5_IJlSC_lEEESK_SL_NS4_8TiledMMAINS4_8MMA_AtomIJNS4_4SM904GMMA25MMA_64x64x16_F32F16F16_SSILNSP_5MajorE0ELSR_0ELNSP_7ScaleInE1ELSS_1EEEEEENS4_6LayoutISD_NS5_IJSC_NSA_ILi0EEESW_EEEEENS5_IJNS4_10UnderscoreESZ_SZ_EEEEENS4_13SM90_TMA_LOADENS4_14ComposedLayoutINS4_7SwizzleILi3ELi4ELi3EEENS4_18smem_ptr_flag_bitsILi16EEENSV_INS5_IJNSA_ILi8EEESH_EEENS5_IJSH_SC_EEEEEEEvNS4_8identityENS4_23SM90_TMA_LOAD_MULTICASTES1C_vS1D_EENS_8epilogue10collective6detail29Sm90TmaWarpSpecializedAdapterINS1H_15DefaultEpilogueISK_SL_SL_NS1G_6thread17LinearCombinationISK_Li1EffLNS1L_9ScaleType4KindE0ELNS_15FloatRoundStyleE2ESK_EENS1_15EpilogueDefaultEEEEEvvEEEEvNT_6ParamsE --------------------------
	.section	.nv.shared._ZN7cutlass13device_kernelINS_4gemm6kernel13GemmUniversalIN4cute5tupleIJiiiiEEENS1_10collective13CollectiveMmaINS1_34MainloopSm90TmaGmmaWarpSpecializedILi3ENS5_IJNS4_1CILi2EEENSA_ILi1EEESC_EEENS1_35KernelTmaWarpSpecializedCooperativeEEENS5_IJNSA_ILi192EEENSA_ILi64EEENSA_ILi128EEEEEENS_6half_tENS5_IJlSC_lEEESK_SL_NS4_8TiledMMAINS4_8MMA_AtomIJNS4_4SM904GMMA25MMA_64x64x16_F32F16F16_SSILNSP_5MajorE0ELSR_0ELNSP_7ScaleInE1ELSS_1EEEEEENS4_6LayoutISD_NS5_IJSC_NSA_ILi0EEESW_EEEEENS5_IJNS4_10UnderscoreESZ_SZ_EEEEENS4_13SM90_TMA_LOADENS4_14ComposedLayoutINS4_7SwizzleILi3ELi4ELi3EEENS4_18smem_ptr_flag_bitsILi16EEENSV_INS5_IJNSA_ILi8EEESH_EEENS5_IJSH_SC_EEEEEEEvNS4_8identityENS4_23SM90_TMA_LOAD_MULTICASTES1C_vS1D_EENS_8epilogue10collective6detail29Sm90TmaWarpSpecializedAdapterINS1H_15DefaultEpilogueISK_SL_SL_NS1G_6thread17LinearCombinationISK_Li1EffLNS1L_9ScaleType4KindE0ELNS_15FloatRoundStyleE2ESK_EENS1_15EpilogueDefaultEEEEEvvEEEEvNT_6ParamsE,"aw",@nobits
	.sectionflags	@""
	.align	16
	.zero		1024


//--------------------- .nv.shared.reserved.0     --------------------------
	.section	.nv.shared.reserved.0,"aw",@nobits
	.weak		__nv_reservedSMEM_offset_0_alias
	.size		__nv_reservedSMEM_offset_0_alias, 0, 0
	.other		__nv_reservedSMEM_offset_0_alias,@"STO_CUDA_RESERVED_SHARED STV_DEFAULT"
__nv_reservedSMEM_offset_0_alias:
	.zero		0


//--------------------- .nv.global                --------------------------
	.section	.nv.global,"aw",@nobits
.nv.global:
	.type		_ZN40_INTERNAL_7eaa726a_4_k_cu_b79caa33_132494cute1_E,@object
	.size		_ZN40_INTERNAL_7eaa726a_4_k_cu_b79caa33_132494cute1_E,(_ZN40_INTERNAL_7eaa726a_4_k_cu_b79caa33_132494cuda3std3__45__cpo6cbeginE - _ZN40_INTERNAL_7eaa726a_4_k_cu_b79caa33_132494cute1_E)
_ZN40_INTERNAL_7eaa726a_4_k_cu_b79caa33_132494cute1_E:
	.zero		1
	.type		_ZN40_INTERNAL_7eaa726a_4_k_cu_b79caa33_132494cuda3std3__45__cpo6cbeginE,@object
	.size		_ZN40_INTERNAL_7eaa726a_4_k_cu_b79caa33_132494cuda3std3__45__cpo6cbeginE,(_ZN40_INTERNAL_7eaa726a_4_k_cu_b79caa33_132494cuda3std3__48in_placeE - _ZN40_INTERNAL_7eaa726a_4_k_cu_b79caa33_132494cuda3std3__45__cpo6cbeginE)
_ZN40_INTERNAL_7eaa726a_4_k_cu_b79caa33_132494cuda3std3__45__cpo6cbeginE:
	.zero		1
	.type		_ZN40_INTERNAL_7eaa726a_4_k_cu_b79caa33_132494cuda3std3__48in_placeE,@object
	.size		_ZN40_INTERNAL_7eaa726a_4_k_cu_b79caa33_132494cuda3std3__48in_placeE,(_ZN40_INTERNAL_7eaa726a_4_k_cu_b79caa33_132494cuda3std6ranges3__45__cpo9iter_moveE - _ZN40_INTERNAL_7eaa726a_4_k_cu_b79caa33_132494cuda3std3__48in_placeE)
_ZN40_INTERNAL_7eaa726a_4_k_cu_b79caa33_132494cuda3std3__48in_placeE:
	.zero		1
	.type		_ZN40_INTERNAL_7eaa726a_4_k_cu_b79caa33_132494cuda3std6ranges3__45__cpo9iter_moveE,@object
	.size		_ZN40_INTERNAL_7eaa726a_4_k_cu_b79caa33_132494cuda3std6ranges3__45__cpo9iter_moveE,(_ZN40_INTERNAL_7eaa726a_4_k_cu_b79caa33_132494cuda3std3__45__cpo5beginE - _ZN40_INTERNAL_7eaa726a_4_k_cu_b79caa33_132494cuda3std6ranges3__45__cpo9iter_moveE)
_ZN40_INTERNAL_7eaa726a_4_k_cu_b79caa33_132494cuda3std6ranges3__45__cpo9iter_moveE:
	.zero		1
	.type		_ZN40_INTERNAL_7eaa726a_4_k_cu_b79caa33_132494cuda3std3__45__cpo5beginE,@object
	.size		_ZN40_INTERNAL_7eaa726a_4_k_cu_b79caa33_132494cuda3std3__45__cpo5beginE,(_ZN40_INTERNAL_7eaa726a_4_k_cu_b79caa33_132494cuda3std3__442_GLOBAL__N__7eaa726a_4_k_cu_b79caa33_132496ignoreE - _ZN40_INTERNAL_7eaa726a_4_k_cu_b79caa33_132494cuda3std3__45__cpo5beginE)
_ZN40_INTERNAL_7eaa726a_4_k_cu_b79caa33_132494cuda3std3__45__cpo5beginE:
	.zero		1
	.type		_ZN40_INTERNAL_7eaa726a_4_k_cu_b79caa33_132494cuda3std3__442_GLOBAL__N__7eaa726a_4_k_cu_b79caa33_132496ignoreE,@object
	.size		_ZN40_INTERNAL_7eaa726a_4_k_cu_b79caa33_132494cuda3std3__442_GLOBAL__N__7eaa726a_4_k_cu_b79caa33_132496ignoreE,(_ZN40_INTERNAL_7eaa726a_4_k_cu_b79caa33_132494cute7productE - _ZN40_INTERNAL_7eaa726a_4_k_cu_b79caa33_132494cuda3std3__442_GLOBAL__N__7eaa726a_4_k_cu_b79caa33_132496ignoreE)
_ZN40_INTERNAL_7eaa726a_4_k_cu_b79caa33_132494cuda3std3__442_GLOBAL__N__7eaa726a_4_k_cu_b79caa33_132496ignoreE:
	.zero		1
	.type		_ZN40_INTERNAL_7eaa726a_4_k_cu_b79caa33_132494cute7productE,@object
	.size		_ZN40_INTERNAL_7eaa726a_4_k_cu_b79caa33_132494cute7productE,(_ZN40_INTERNAL_7eaa726a_4_k_cu_b79caa33_132494cuda3std3__45__cpo3endE - _ZN40_INTERNAL_7eaa726a_4_k_cu_b79caa33_132494cute7productE)
_ZN40_INTERNAL_7eaa726a_4_k_cu_b79caa33_132494cute7productE:
	.zero		1
	.type		_ZN40_INTERNAL_7eaa726a_4_k_cu_b79caa33_132494cuda3std3__45__cpo3endE,@object
	.size		_ZN40_INTERNAL_7eaa726a_4_k_cu_b79caa33_132494cuda3std3__45__cpo3endE,(_ZN40_INTERNAL_7eaa726a_4_k_cu_b79caa33_132494cuda3std3__419piecewise_constructE - _ZN40_INTERNAL_7eaa726a_4_k_cu_b79caa33_132494cuda3std3__45__cpo3endE)
_ZN40_INTERNAL_7eaa726a_4_k_cu_b79caa33_132494cuda3std3__45__cpo3endE:
	.zero		1
	.type		_ZN40_INTERNAL_7eaa726a_4_k_cu_b79caa33_132494cuda3std3__419piecewise_constructE,@object
	.size		_ZN40_INTERNAL_7eaa726a_4_k_cu_b79caa33_132494cuda3std3__419piecewise_constructE,(_ZN40_INTERNAL_7eaa726a_4_k_cu_b79caa33_132494cuda3std3__45__cpo4cendE - _ZN40_INTERNAL_7eaa726a_4_k_cu_b79caa33_132494cuda3std3__419piecewise_constructE)
_ZN40_INTERNAL_7eaa726a_4_k_cu_b79caa33_132494cuda3std3__419piecewise_constructE:
	.zero		1
	.type		_ZN40_INTERNAL_7eaa726a_4_k_cu_b79caa33_132494cuda3std3__45__cpo4cendE,@object
	.size		_ZN40_INTERNAL_7eaa726a_4_k_cu_b79caa33_132494cuda3std3__45__cpo4cendE,(_ZN40_INTERNAL_7eaa726a_4_k_cu_b79caa33_132494cuda3std6ranges3__45__cpo4swapE - _ZN40_INTERNAL_7eaa726a_4_k_cu_b79caa33_132494cuda3std3__45__cpo4cendE)
_ZN40_INTERNAL_7eaa726a_4_k_cu_b79caa33_132494cuda3std3__45__cpo4cendE:
	.zero		1
	.type		_ZN40_INTERNAL_7eaa726a_4_k_cu_b79caa33_132494cuda3std6ranges3__45__cpo4swapE,@object
	.size		_ZN40_INTERNAL_7eaa726a_4_k_cu_b79caa33_132494cuda3std6ranges3__45__cpo4swapE,(.L_8 - _ZN40_INTERNAL_7eaa726a_4_k_cu_b79caa33_132494cuda3std6ranges3__45__cpo4swapE)
_ZN40_INTERNAL_7eaa726a_4_k_cu_b79caa33_132494cuda3std6ranges3__45__cpo4swapE:
	.zero		1
.L_8:


//--------------------- .nv.constant0._ZN7cutlass13device_kernelINS_4gemm6kernel13GemmUniversalIN4cute5tupleIJiiiiEEENS1_10collective13CollectiveMmaINS1_34MainloopSm90TmaGmmaWarpSpecializedILi3ENS5_IJNS4_1CILi2EEENSA_ILi1EEESC_EEENS1_35KernelTmaWarpSpecializedCooperativeEEENS5_IJNSA_ILi192EEENSA_ILi64EEENSA_ILi128EEEEEENS_6half_tENS5_IJlSC_lEEESK_SL_NS4_8TiledMMAINS4_8MMA_AtomIJNS4_4SM904GMMA25MMA_64x64x16_F32F16F16_SSILNSP_5MajorE0ELSR_0ELNSP_7ScaleInE1ELSS_1EEEEEENS4_6LayoutISD_NS5_IJSC_NSA_ILi0EEESW_EEEEENS5_IJNS4_10UnderscoreESZ_SZ_EEEEENS4_13SM90_TMA_LOADENS4_14ComposedLayoutINS4_7SwizzleILi3ELi4ELi3EEENS4_18smem_ptr_flag_bitsILi16EEENSV_INS5_IJNSA_ILi8EEESH_EEENS5_IJSH_SC_EEEEEEEvNS4_8identityENS4_23SM90_TMA_LOAD_MULTICASTES1C_vS1D_EENS_8epilogue10collective6detail29Sm90TmaWarpSpecializedAdapterINS1H_15DefaultEpilogueISK_SL_SL_NS1G_6thread17LinearCombinationISK_Li1EffLNS1L_9ScaleType4KindE0ELNS_15FloatRoundStyleE2ESK_EENS1_15EpilogueDefaultEEEEEvvEEEEvNT_6ParamsE --------------------------
	.section	.nv.constant0._ZN7cutlass13device_kernelINS_4gemm6kernel13GemmUniversalIN4cute5tupleIJiiiiEEENS1_10collective13CollectiveMmaINS1_34MainloopSm90TmaGmmaWarpSpecializedILi3ENS5_IJNS4_1CILi2EEENSA_ILi1EEESC_EEENS1_35KernelTmaWarpSpecializedCooperativeEEENS5_IJNSA_ILi192EEENSA_ILi64EEENSA_ILi128EEEEEENS_6half_tENS5_IJlSC_lEEESK_SL_NS4_8TiledMMAINS4_8MMA_AtomIJNS4_4SM904GMMA25MMA_64x64x16_F32F16F16_SSILNSP_5MajorE0ELSR_0ELNSP_7ScaleInE1ELSS_1EEEEEENS4_6LayoutISD_NS5_IJSC_NSA_ILi0EEESW_EEEEENS5_IJNS4_10UnderscoreESZ_SZ_EEEEENS4_13SM90_TMA_LOADENS4_14ComposedLayoutINS4_7SwizzleILi3ELi4ELi3EEENS4_18smem_ptr_flag_bitsILi16EEENSV_INS5_IJNSA_ILi8EEESH_EEENS5_IJSH_SC_EEEEEEEvNS4_8identityENS4_23SM90_TMA_LOAD_MULTICASTES1C_vS1D_EENS_8epilogue10collective6detail29Sm90TmaWarpSpecializedAdapterINS1H_15DefaultEpilogueISK_SL_SL_NS1G_6thread17LinearCombinationISK_Li1EffLNS1L_9ScaleType4KindE0ELNS_15FloatRoundStyleE2ESK_EENS1_15EpilogueDefaultEEEEEvvEEEEvNT_6ParamsE,"a",@progbits
	.sectionflags	@""
	.align	4
.nv.constant0._ZN7cutlass13device_kernelINS_4gemm6kernel13GemmUniversalIN4cute5tupleIJiiiiEEENS1_10collective13CollectiveMmaINS1_34MainloopSm90TmaGmmaWarpSpecializedILi3ENS5_IJNS4_1CILi2EEENSA_ILi1EEESC_EEENS1_35KernelTmaWarpSpecializedCooperativeEEENS5_IJNSA_ILi192EEENSA_ILi64EEENSA_ILi128EEEEEENS_6half_tENS5_IJlSC_lEEESK_SL_NS4_8TiledMMAINS4_8MMA_AtomIJNS4_4SM904GMMA25MMA_64x64x16_F32F16F16_SSILNSP_5MajorE0ELSR_0ELNSP_7ScaleInE1ELSS_1EEEEEENS4_6LayoutISD_NS5_IJSC_NSA_ILi0EEESW_EEEEENS5_IJNS4_10UnderscoreESZ_SZ_EEEEENS4_13SM90_TMA_LOADENS4_14ComposedLayoutINS4_7SwizzleILi3ELi4ELi3EEENS4_18smem_ptr_flag_bitsILi16EEENSV_INS5_IJNSA_ILi8EEESH_EEENS5_IJSH_SC_EEEEEEEvNS4_8identityENS4_23SM90_TMA_LOAD_MULTICASTES1C_vS1D_EENS_8epilogue10collective6detail29Sm90TmaWarpSpecializedAdapterINS1H_15DefaultEpilogueISK_SL_SL_NS1G_6thread17LinearCombinationISK_Li1EffLNS1L_9ScaleType4KindE0ELNS_15FloatRoundStyleE2ESK_EENS1_15EpilogueDefaultEEEEEvvEEEEvNT_6ParamsE:
	.zero		1664


//--------------------- SYMBOLS --------------------------

	.type		.nv.reservedSmem.offset0,@object
	.size		.nv.reservedSmem.offset0,0x4
	.type		__assertfail,@function
